//
// Generated by NVIDIA NVVM Compiler
//
// Compiler Build ID: CL-36424714
// Cuda compilation tools, release 13.0, V13.0.88
// Based on NVVM 20.0.0
//

.version 9.0
.target sm_100
.address_size 64

	// .globl	_Z8cgkerneliiiPfPiS0_S_S_S_S_S_S_ff
.extern .func  (.param .b32 func_retval0) vprintf
(
	.param .b64 vprintf_param_0,
	.param .b64 vprintf_param_1
)
;
.global .align 1 .b8 $str[4] = {37, 100, 32};
.global .align 1 .b8 $str$1[21] = {102, 105, 114, 115, 116, 32, 98, 101, 102, 111, 114, 101, 32, 114, 32, 61, 32, 37, 102, 10};
.global .align 1 .b8 $str$2[20] = {102, 105, 114, 115, 116, 32, 97, 102, 116, 101, 114, 32, 114, 32, 61, 32, 37, 102, 10};
.global .align 1 .b8 $str$3[26] = {105, 115, 32, 40, 37, 102, 32, 47, 32, 37, 102, 41, 32, 61, 32, 37, 102, 32, 62, 32, 37, 102, 32, 63, 10};
.global .align 1 .b8 $str$4[19] = {37, 100, 115, 116, 32, 97, 102, 116, 101, 114, 32, 114, 32, 61, 32, 37, 102, 10};
.global .align 1 .b8 $str$5[8] = {110, 61, 37, 100, 9, 98, 61};
.global .align 1 .b8 $str$6[4] = {37, 102, 9};
.global .align 1 .b8 $str$7[15] = {37, 100, 32, 105, 116, 101, 114, 97, 116, 105, 111, 110, 115, 10};

.visible .entry _Z8cgkerneliiiPfPiS0_S_S_S_S_S_S_ff(
	.param .u32 _Z8cgkerneliiiPfPiS0_S_S_S_S_S_S_ff_param_0,
	.param .u32 _Z8cgkerneliiiPfPiS0_S_S_S_S_S_S_ff_param_1,
	.param .u32 _Z8cgkerneliiiPfPiS0_S_S_S_S_S_S_ff_param_2,
	.param .u64 .ptr .align 1 _Z8cgkerneliiiPfPiS0_S_S_S_S_S_S_ff_param_3,
	.param .u64 .ptr .align 1 _Z8cgkerneliiiPfPiS0_S_S_S_S_S_S_ff_param_4,
	.param .u64 .ptr .align 1 _Z8cgkerneliiiPfPiS0_S_S_S_S_S_S_ff_param_5,
	.param .u64 .ptr .align 1 _Z8cgkerneliiiPfPiS0_S_S_S_S_S_S_ff_param_6,
	.param .u64 .ptr .align 1 _Z8cgkerneliiiPfPiS0_S_S_S_S_S_S_ff_param_7,
	.param .u64 .ptr .align 1 _Z8cgkerneliiiPfPiS0_S_S_S_S_S_S_ff_param_8,
	.param .u64 .ptr .align 1 _Z8cgkerneliiiPfPiS0_S_S_S_S_S_S_ff_param_9,
	.param .u64 .ptr .align 1 _Z8cgkerneliiiPfPiS0_S_S_S_S_S_S_ff_param_10,
	.param .u64 .ptr .align 1 _Z8cgkerneliiiPfPiS0_S_S_S_S_S_S_ff_param_11,
	.param .f32 _Z8cgkerneliiiPfPiS0_S_S_S_S_S_S_ff_param_12,
	.param .f32 _Z8cgkerneliiiPfPiS0_S_S_S_S_S_S_ff_param_13
)
{
	.local .align 16 .b8 	__local_depot0[48];
	.reg .b64 	%SP;
	.reg .b64 	%SPL;
	.reg .pred 	%p<225>;
	.reg .b32 	%r<521>;
	.reg .b32 	%f<1719>;
	.reg .b64 	%rd<302>;
	.reg .b64 	%fd<49>;

	mov.u64 	%SPL, __local_depot0;
	cvta.local.u64 	%SP, %SPL;
	ld.param.u32 	%r245, [_Z8cgkerneliiiPfPiS0_S_S_S_S_S_S_ff_param_0];
	ld.param.u64 	%rd34, [_Z8cgkerneliiiPfPiS0_S_S_S_S_S_S_ff_param_6];
	ld.param.u64 	%rd35, [_Z8cgkerneliiiPfPiS0_S_S_S_S_S_S_ff_param_7];
	ld.param.u64 	%rd36, [_Z8cgkerneliiiPfPiS0_S_S_S_S_S_S_ff_param_8];
	ld.param.u64 	%rd37, [_Z8cgkerneliiiPfPiS0_S_S_S_S_S_S_ff_param_9];
	ld.param.u64 	%rd38, [_Z8cgkerneliiiPfPiS0_S_S_S_S_S_S_ff_param_10];
	ld.param.u64 	%rd39, [_Z8cgkerneliiiPfPiS0_S_S_S_S_S_S_ff_param_11];
	cvta.to.global.u64 	%rd1, %rd35;
	cvta.to.global.u64 	%rd2, %rd36;
	cvta.to.global.u64 	%rd3, %rd39;
	cvta.to.global.u64 	%rd4, %rd34;
	cvta.to.global.u64 	%rd5, %rd38;
	cvta.to.global.u64 	%rd6, %rd37;
	add.u64 	%rd40, %SP, 16;
	add.u64 	%rd7, %SPL, 16;
	setp.lt.s32 	%p1, %r245, 1;
	@%p1 bra 	$L__BB0_25;
	add.s32 	%r1, %r245, -1;
	and.b32  	%r2, %r245, 15;
	setp.lt.u32 	%p2, %r1, 15;
	mov.b32 	%r410, 0;
	@%p2 bra 	$L__BB0_4;
	and.b32  	%r410, %r245, 2147483632;
	mov.b32 	%r408, 0;
$L__BB0_3:
	.pragma "nounroll";
	mul.wide.u32 	%rd44, %r408, 4;
	add.s64 	%rd45, %rd4, %rd44;
	mov.b32 	%r250, 1065353216;
	st.global.u32 	[%rd45], %r250;
	st.global.u32 	[%rd45+4], %r250;
	st.global.u32 	[%rd45+8], %r250;
	st.global.u32 	[%rd45+12], %r250;
	st.global.u32 	[%rd45+16], %r250;
	st.global.u32 	[%rd45+20], %r250;
	st.global.u32 	[%rd45+24], %r250;
	st.global.u32 	[%rd45+28], %r250;
	st.global.u32 	[%rd45+32], %r250;
	st.global.u32 	[%rd45+36], %r250;
	st.global.u32 	[%rd45+40], %r250;
	st.global.u32 	[%rd45+44], %r250;
	st.global.u32 	[%rd45+48], %r250;
	st.global.u32 	[%rd45+52], %r250;
	st.global.u32 	[%rd45+56], %r250;
	st.global.u32 	[%rd45+60], %r250;
	add.s32 	%r408, %r408, 16;
	setp.ne.s32 	%p3, %r408, %r410;
	@%p3 bra 	$L__BB0_3;
$L__BB0_4:
	setp.eq.s32 	%p4, %r2, 0;
	@%p4 bra 	$L__BB0_13;
	and.b32  	%r7, %r245, 7;
	setp.lt.u32 	%p5, %r2, 8;
	@%p5 bra 	$L__BB0_7;
	mul.wide.u32 	%rd46, %r410, 4;
	add.s64 	%rd47, %rd4, %rd46;
	mov.b32 	%r251, 1065353216;
	st.global.u32 	[%rd47], %r251;
	st.global.u32 	[%rd47+4], %r251;
	st.global.u32 	[%rd47+8], %r251;
	st.global.u32 	[%rd47+12], %r251;
	st.global.u32 	[%rd47+16], %r251;
	st.global.u32 	[%rd47+20], %r251;
	st.global.u32 	[%rd47+24], %r251;
	st.global.u32 	[%rd47+28], %r251;
	add.s32 	%r410, %r410, 8;
$L__BB0_7:
	setp.eq.s32 	%p6, %r7, 0;
	@%p6 bra 	$L__BB0_13;
	and.b32  	%r10, %r245, 3;
	setp.lt.u32 	%p7, %r7, 4;
	@%p7 bra 	$L__BB0_10;
	mul.wide.u32 	%rd48, %r410, 4;
	add.s64 	%rd49, %rd4, %rd48;
	mov.b32 	%r252, 1065353216;
	st.global.u32 	[%rd49], %r252;
	st.global.u32 	[%rd49+4], %r252;
	st.global.u32 	[%rd49+8], %r252;
	st.global.u32 	[%rd49+12], %r252;
	add.s32 	%r410, %r410, 4;
$L__BB0_10:
	setp.eq.s32 	%p8, %r10, 0;
	@%p8 bra 	$L__BB0_13;
	mov.b32 	%r413, 0;
$L__BB0_12:
	.pragma "nounroll";
	mul.wide.u32 	%rd50, %r410, 4;
	add.s64 	%rd51, %rd4, %rd50;
	mov.b32 	%r254, 1065353216;
	st.global.u32 	[%rd51], %r254;
	add.s32 	%r410, %r410, 1;
	add.s32 	%r413, %r413, 1;
	setp.ne.s32 	%p9, %r413, %r10;
	@%p9 bra 	$L__BB0_12;
$L__BB0_13:
	setp.lt.u32 	%p10, %r1, 15;
	ld.global.f32 	%f187, [%rd6];
	cvt.f64.f32 	%fd2, %f187;
	st.local.f64 	[%rd7], %fd2;
	mov.u64 	%rd52, $str$1;
	cvta.global.u64 	%rd53, %rd52;
	{ // callseq 1, 0
	.param .b64 param0;
	st.param.b64 	[param0], %rd53;
	.param .b64 param1;
	st.param.b64 	[param1], %rd40;
	.param .b32 retval0;
	call.uni (retval0), 
	vprintf, 
	(
	param0, 
	param1
	);
	ld.param.b32 	%r256, [retval0];
	} // callseq 1
	mov.b32 	%r414, 0;
	@%p10 bra 	$L__BB0_16;
	and.b32  	%r414, %r245, 2147483632;
	mov.b32 	%r419, 0;
$L__BB0_15:
	.pragma "nounroll";
	mul.wide.u32 	%rd55, %r419, 4;
	add.s64 	%rd56, %rd6, %rd55;
	mov.b32 	%r259, 0;
	st.global.u32 	[%rd56], %r259;
	st.global.u32 	[%rd56+4], %r259;
	st.global.u32 	[%rd56+8], %r259;
	st.global.u32 	[%rd56+12], %r259;
	st.global.u32 	[%rd56+16], %r259;
	st.global.u32 	[%rd56+20], %r259;
	st.global.u32 	[%rd56+24], %r259;
	st.global.u32 	[%rd56+28], %r259;
	st.global.u32 	[%rd56+32], %r259;
	st.global.u32 	[%rd56+36], %r259;
	st.global.u32 	[%rd56+40], %r259;
	st.global.u32 	[%rd56+44], %r259;
	st.global.u32 	[%rd56+48], %r259;
	st.global.u32 	[%rd56+52], %r259;
	st.global.u32 	[%rd56+56], %r259;
	st.global.u32 	[%rd56+60], %r259;
	add.s32 	%r419, %r419, 16;
	setp.eq.s32 	%p11, %r419, %r414;
	@%p11 bra 	$L__BB0_16;
	bra.uni 	$L__BB0_15;
$L__BB0_16:
	setp.eq.s32 	%p12, %r2, 0;
	@%p12 bra 	$L__BB0_26;
	and.b32  	%r19, %r245, 7;
	setp.lt.u32 	%p13, %r2, 8;
	@%p13 bra 	$L__BB0_19;
	mul.wide.u32 	%rd57, %r414, 4;
	add.s64 	%rd58, %rd6, %rd57;
	mov.b32 	%r260, 0;
	st.global.u32 	[%rd58], %r260;
	st.global.u32 	[%rd58+4], %r260;
	st.global.u32 	[%rd58+8], %r260;
	st.global.u32 	[%rd58+12], %r260;
	st.global.u32 	[%rd58+16], %r260;
	st.global.u32 	[%rd58+20], %r260;
	st.global.u32 	[%rd58+24], %r260;
	st.global.u32 	[%rd58+28], %r260;
	add.s32 	%r414, %r414, 8;
$L__BB0_19:
	setp.eq.s32 	%p14, %r19, 0;
	@%p14 bra 	$L__BB0_26;
	and.b32  	%r22, %r245, 3;
	setp.lt.u32 	%p15, %r19, 4;
	@%p15 bra 	$L__BB0_22;
	mul.wide.u32 	%rd59, %r414, 4;
	add.s64 	%rd60, %rd6, %rd59;
	mov.b32 	%r261, 0;
	st.global.u32 	[%rd60], %r261;
	st.global.u32 	[%rd60+4], %r261;
	st.global.u32 	[%rd60+8], %r261;
	st.global.u32 	[%rd60+12], %r261;
	add.s32 	%r414, %r414, 4;
$L__BB0_22:
	setp.eq.s32 	%p16, %r22, 0;
	@%p16 bra 	$L__BB0_26;
	mov.b32 	%r418, 0;
$L__BB0_24:
	.pragma "nounroll";
	mul.wide.u32 	%rd61, %r414, 4;
	add.s64 	%rd62, %rd6, %rd61;
	mov.b32 	%r263, 0;
	st.global.u32 	[%rd62], %r263;
	add.s32 	%r414, %r414, 1;
	add.s32 	%r418, %r418, 1;
	setp.eq.s32 	%p17, %r418, %r22;
	@%p17 bra 	$L__BB0_26;
	bra.uni 	$L__BB0_24;
$L__BB0_25:
	ld.global.f32 	%f186, [%rd6];
	cvt.f64.f32 	%fd1, %f186;
	st.local.f64 	[%rd7], %fd1;
	mov.u64 	%rd41, $str$1;
	cvta.global.u64 	%rd42, %rd41;
	{ // callseq 0, 0
	.param .b64 param0;
	st.param.b64 	[param0], %rd42;
	.param .b64 param1;
	st.param.b64 	[param1], %rd40;
	.param .b32 retval0;
	call.uni (retval0), 
	vprintf, 
	(
	param0, 
	param1
	);
	ld.param.b32 	%r246, [retval0];
	} // callseq 0
$L__BB0_26:
	setp.gt.s32 	%p18, %r245, 0;
	ld.global.f32 	%f189, [%rd6];
	cvt.f64.f32 	%fd3, %f189;
	add.u64 	%rd63, %SP, 0;
	add.u64 	%rd64, %SPL, 0;
	st.local.f64 	[%rd64], %fd3;
	mov.u64 	%rd65, $str;
	cvta.global.u64 	%rd66, %rd65;
	{ // callseq 2, 0
	.param .b64 param0;
	st.param.b64 	[param0], %rd66;
	.param .b64 param1;
	st.param.b64 	[param1], %rd63;
	.param .b32 retval0;
	call.uni (retval0), 
	vprintf, 
	(
	param0, 
	param1
	);
	ld.param.b32 	%r264, [retval0];
	} // callseq 2
	ld.global.f32 	%f190, [%rd6];
	cvt.f64.f32 	%fd4, %f190;
	st.local.f64 	[%rd7], %fd4;
	mov.u64 	%rd67, $str$2;
	cvta.global.u64 	%rd68, %rd67;
	{ // callseq 3, 0
	.param .b64 param0;
	st.param.b64 	[param0], %rd68;
	.param .b64 param1;
	st.param.b64 	[param1], %rd40;
	.param .b32 retval0;
	call.uni (retval0), 
	vprintf, 
	(
	param0, 
	param1
	);
	ld.param.b32 	%r266, [retval0];
	} // callseq 3
	mov.f32 	%f1619, 0f00000000;
	@%p18 bra 	$L__BB0_27;
	bra.uni 	$L__BB0_75;
$L__BB0_27:
	add.s32 	%r31, %r245, -1;
	and.b32  	%r32, %r245, 15;
	setp.lt.u32 	%p19, %r31, 15;
	mov.b32 	%r420, 0;
	@%p19 bra 	$L__BB0_30;
	and.b32  	%r420, %r245, 2147483632;
	mov.b32 	%r425, 0;
$L__BB0_29:
	.pragma "nounroll";
	mul.wide.u32 	%rd70, %r425, 4;
	add.s64 	%rd71, %rd4, %rd70;
	ld.global.f32 	%f191, [%rd71];
	add.s64 	%rd72, %rd6, %rd70;
	ld.global.f32 	%f192, [%rd72];
	sub.f32 	%f193, %f191, %f192;
	st.global.f32 	[%rd72], %f193;
	ld.global.f32 	%f194, [%rd71+4];
	ld.global.f32 	%f195, [%rd72+4];
	sub.f32 	%f196, %f194, %f195;
	st.global.f32 	[%rd72+4], %f196;
	ld.global.f32 	%f197, [%rd71+8];
	ld.global.f32 	%f198, [%rd72+8];
	sub.f32 	%f199, %f197, %f198;
	st.global.f32 	[%rd72+8], %f199;
	ld.global.f32 	%f200, [%rd71+12];
	ld.global.f32 	%f201, [%rd72+12];
	sub.f32 	%f202, %f200, %f201;
	st.global.f32 	[%rd72+12], %f202;
	ld.global.f32 	%f203, [%rd71+16];
	ld.global.f32 	%f204, [%rd72+16];
	sub.f32 	%f205, %f203, %f204;
	st.global.f32 	[%rd72+16], %f205;
	ld.global.f32 	%f206, [%rd71+20];
	ld.global.f32 	%f207, [%rd72+20];
	sub.f32 	%f208, %f206, %f207;
	st.global.f32 	[%rd72+20], %f208;
	ld.global.f32 	%f209, [%rd71+24];
	ld.global.f32 	%f210, [%rd72+24];
	sub.f32 	%f211, %f209, %f210;
	st.global.f32 	[%rd72+24], %f211;
	ld.global.f32 	%f212, [%rd71+28];
	ld.global.f32 	%f213, [%rd72+28];
	sub.f32 	%f214, %f212, %f213;
	st.global.f32 	[%rd72+28], %f214;
	ld.global.f32 	%f215, [%rd71+32];
	ld.global.f32 	%f216, [%rd72+32];
	sub.f32 	%f217, %f215, %f216;
	st.global.f32 	[%rd72+32], %f217;
	ld.global.f32 	%f218, [%rd71+36];
	ld.global.f32 	%f219, [%rd72+36];
	sub.f32 	%f220, %f218, %f219;
	st.global.f32 	[%rd72+36], %f220;
	ld.global.f32 	%f221, [%rd71+40];
	ld.global.f32 	%f222, [%rd72+40];
	sub.f32 	%f223, %f221, %f222;
	st.global.f32 	[%rd72+40], %f223;
	ld.global.f32 	%f224, [%rd71+44];
	ld.global.f32 	%f225, [%rd72+44];
	sub.f32 	%f226, %f224, %f225;
	st.global.f32 	[%rd72+44], %f226;
	ld.global.f32 	%f227, [%rd71+48];
	ld.global.f32 	%f228, [%rd72+48];
	sub.f32 	%f229, %f227, %f228;
	st.global.f32 	[%rd72+48], %f229;
	ld.global.f32 	%f230, [%rd71+52];
	ld.global.f32 	%f231, [%rd72+52];
	sub.f32 	%f232, %f230, %f231;
	st.global.f32 	[%rd72+52], %f232;
	ld.global.f32 	%f233, [%rd71+56];
	ld.global.f32 	%f234, [%rd72+56];
	sub.f32 	%f235, %f233, %f234;
	st.global.f32 	[%rd72+56], %f235;
	ld.global.f32 	%f236, [%rd71+60];
	ld.global.f32 	%f237, [%rd72+60];
	sub.f32 	%f238, %f236, %f237;
	st.global.f32 	[%rd72+60], %f238;
	add.s32 	%r425, %r425, 16;
	setp.eq.s32 	%p20, %r425, %r420;
	@%p20 bra 	$L__BB0_30;
	bra.uni 	$L__BB0_29;
$L__BB0_30:
	setp.eq.s32 	%p21, %r32, 0;
	@%p21 bra 	$L__BB0_39;
	and.b32  	%r35, %r245, 7;
	setp.lt.u32 	%p22, %r32, 8;
	@%p22 bra 	$L__BB0_33;
	mul.wide.u32 	%rd73, %r420, 4;
	add.s64 	%rd74, %rd4, %rd73;
	ld.global.f32 	%f239, [%rd74];
	add.s64 	%rd75, %rd6, %rd73;
	ld.global.f32 	%f240, [%rd75];
	sub.f32 	%f241, %f239, %f240;
	st.global.f32 	[%rd75], %f241;
	ld.global.f32 	%f242, [%rd74+4];
	ld.global.f32 	%f243, [%rd75+4];
	sub.f32 	%f244, %f242, %f243;
	st.global.f32 	[%rd75+4], %f244;
	ld.global.f32 	%f245, [%rd74+8];
	ld.global.f32 	%f246, [%rd75+8];
	sub.f32 	%f247, %f245, %f246;
	st.global.f32 	[%rd75+8], %f247;
	ld.global.f32 	%f248, [%rd74+12];
	ld.global.f32 	%f249, [%rd75+12];
	sub.f32 	%f250, %f248, %f249;
	st.global.f32 	[%rd75+12], %f250;
	ld.global.f32 	%f251, [%rd74+16];
	ld.global.f32 	%f252, [%rd75+16];
	sub.f32 	%f253, %f251, %f252;
	st.global.f32 	[%rd75+16], %f253;
	ld.global.f32 	%f254, [%rd74+20];
	ld.global.f32 	%f255, [%rd75+20];
	sub.f32 	%f256, %f254, %f255;
	st.global.f32 	[%rd75+20], %f256;
	ld.global.f32 	%f257, [%rd74+24];
	ld.global.f32 	%f258, [%rd75+24];
	sub.f32 	%f259, %f257, %f258;
	st.global.f32 	[%rd75+24], %f259;
	ld.global.f32 	%f260, [%rd74+28];
	ld.global.f32 	%f261, [%rd75+28];
	sub.f32 	%f262, %f260, %f261;
	st.global.f32 	[%rd75+28], %f262;
	add.s32 	%r420, %r420, 8;
$L__BB0_33:
	setp.eq.s32 	%p23, %r35, 0;
	@%p23 bra 	$L__BB0_39;
	and.b32  	%r38, %r245, 3;
	setp.lt.u32 	%p24, %r35, 4;
	@%p24 bra 	$L__BB0_36;
	mul.wide.u32 	%rd76, %r420, 4;
	add.s64 	%rd77, %rd4, %rd76;
	ld.global.f32 	%f263, [%rd77];
	add.s64 	%rd78, %rd6, %rd76;
	ld.global.f32 	%f264, [%rd78];
	sub.f32 	%f265, %f263, %f264;
	st.global.f32 	[%rd78], %f265;
	ld.global.f32 	%f266, [%rd77+4];
	ld.global.f32 	%f267, [%rd78+4];
	sub.f32 	%f268, %f266, %f267;
	st.global.f32 	[%rd78+4], %f268;
	ld.global.f32 	%f269, [%rd77+8];
	ld.global.f32 	%f270, [%rd78+8];
	sub.f32 	%f271, %f269, %f270;
	st.global.f32 	[%rd78+8], %f271;
	ld.global.f32 	%f272, [%rd77+12];
	ld.global.f32 	%f273, [%rd78+12];
	sub.f32 	%f274, %f272, %f273;
	st.global.f32 	[%rd78+12], %f274;
	add.s32 	%r420, %r420, 4;
$L__BB0_36:
	setp.eq.s32 	%p25, %r38, 0;
	@%p25 bra 	$L__BB0_39;
	mov.b32 	%r424, 0;
$L__BB0_38:
	.pragma "nounroll";
	mul.wide.u32 	%rd79, %r420, 4;
	add.s64 	%rd80, %rd4, %rd79;
	ld.global.f32 	%f275, [%rd80];
	add.s64 	%rd81, %rd6, %rd79;
	ld.global.f32 	%f276, [%rd81];
	sub.f32 	%f277, %f275, %f276;
	st.global.f32 	[%rd81], %f277;
	add.s32 	%r420, %r420, 1;
	add.s32 	%r424, %r424, 1;
	setp.ne.s32 	%p26, %r424, %r38;
	@%p26 bra 	$L__BB0_38;
$L__BB0_39:
	setp.lt.u32 	%p27, %r31, 15;
	mov.b32 	%r426, 0;
	@%p27 bra 	$L__BB0_42;
	and.b32  	%r426, %r245, 2147483632;
	mov.b32 	%r431, 0;
$L__BB0_41:
	.pragma "nounroll";
	mul.wide.u32 	%rd82, %r431, 4;
	add.s64 	%rd83, %rd6, %rd82;
	ld.global.f32 	%f278, [%rd83];
	add.s64 	%rd84, %rd3, %rd82;
	st.global.f32 	[%rd84], %f278;
	ld.global.f32 	%f279, [%rd83+4];
	st.global.f32 	[%rd84+4], %f279;
	ld.global.f32 	%f280, [%rd83+8];
	st.global.f32 	[%rd84+8], %f280;
	ld.global.f32 	%f281, [%rd83+12];
	st.global.f32 	[%rd84+12], %f281;
	ld.global.f32 	%f282, [%rd83+16];
	st.global.f32 	[%rd84+16], %f282;
	ld.global.f32 	%f283, [%rd83+20];
	st.global.f32 	[%rd84+20], %f283;
	ld.global.f32 	%f284, [%rd83+24];
	st.global.f32 	[%rd84+24], %f284;
	ld.global.f32 	%f285, [%rd83+28];
	st.global.f32 	[%rd84+28], %f285;
	ld.global.f32 	%f286, [%rd83+32];
	st.global.f32 	[%rd84+32], %f286;
	ld.global.f32 	%f287, [%rd83+36];
	st.global.f32 	[%rd84+36], %f287;
	ld.global.f32 	%f288, [%rd83+40];
	st.global.f32 	[%rd84+40], %f288;
	ld.global.f32 	%f289, [%rd83+44];
	st.global.f32 	[%rd84+44], %f289;
	ld.global.f32 	%f290, [%rd83+48];
	st.global.f32 	[%rd84+48], %f290;
	ld.global.f32 	%f291, [%rd83+52];
	st.global.f32 	[%rd84+52], %f291;
	ld.global.f32 	%f292, [%rd83+56];
	st.global.f32 	[%rd84+56], %f292;
	ld.global.f32 	%f293, [%rd83+60];
	st.global.f32 	[%rd84+60], %f293;
	add.s32 	%r431, %r431, 16;
	setp.eq.s32 	%p28, %r431, %r426;
	@%p28 bra 	$L__BB0_42;
	bra.uni 	$L__BB0_41;
$L__BB0_42:
	setp.eq.s32 	%p29, %r32, 0;
	@%p29 bra 	$L__BB0_51;
	and.b32  	%r49, %r245, 7;
	setp.lt.u32 	%p30, %r32, 8;
	@%p30 bra 	$L__BB0_45;
	mul.wide.u32 	%rd85, %r426, 4;
	add.s64 	%rd86, %rd6, %rd85;
	ld.global.f32 	%f294, [%rd86];
	add.s64 	%rd87, %rd3, %rd85;
	st.global.f32 	[%rd87], %f294;
	ld.global.f32 	%f295, [%rd86+4];
	st.global.f32 	[%rd87+4], %f295;
	ld.global.f32 	%f296, [%rd86+8];
	st.global.f32 	[%rd87+8], %f296;
	ld.global.f32 	%f297, [%rd86+12];
	st.global.f32 	[%rd87+12], %f297;
	ld.global.f32 	%f298, [%rd86+16];
	st.global.f32 	[%rd87+16], %f298;
	ld.global.f32 	%f299, [%rd86+20];
	st.global.f32 	[%rd87+20], %f299;
	ld.global.f32 	%f300, [%rd86+24];
	st.global.f32 	[%rd87+24], %f300;
	ld.global.f32 	%f301, [%rd86+28];
	st.global.f32 	[%rd87+28], %f301;
	add.s32 	%r426, %r426, 8;
$L__BB0_45:
	setp.eq.s32 	%p31, %r49, 0;
	@%p31 bra 	$L__BB0_51;
	and.b32  	%r52, %r245, 3;
	setp.lt.u32 	%p32, %r49, 4;
	@%p32 bra 	$L__BB0_48;
	mul.wide.u32 	%rd88, %r426, 4;
	add.s64 	%rd89, %rd6, %rd88;
	ld.global.f32 	%f302, [%rd89];
	add.s64 	%rd90, %rd3, %rd88;
	st.global.f32 	[%rd90], %f302;
	ld.global.f32 	%f303, [%rd89+4];
	st.global.f32 	[%rd90+4], %f303;
	ld.global.f32 	%f304, [%rd89+8];
	st.global.f32 	[%rd90+8], %f304;
	ld.global.f32 	%f305, [%rd89+12];
	st.global.f32 	[%rd90+12], %f305;
	add.s32 	%r426, %r426, 4;
$L__BB0_48:
	setp.eq.s32 	%p33, %r52, 0;
	@%p33 bra 	$L__BB0_51;
	mov.b32 	%r430, 0;
$L__BB0_50:
	.pragma "nounroll";
	mul.wide.u32 	%rd91, %r426, 4;
	add.s64 	%rd92, %rd6, %rd91;
	ld.global.f32 	%f306, [%rd92];
	add.s64 	%rd93, %rd3, %rd91;
	st.global.f32 	[%rd93], %f306;
	add.s32 	%r426, %r426, 1;
	add.s32 	%r430, %r430, 1;
	setp.ne.s32 	%p34, %r430, %r52;
	@%p34 bra 	$L__BB0_50;
$L__BB0_51:
	setp.lt.u32 	%p35, %r31, 15;
	mov.b32 	%r432, 0;
	@%p35 bra 	$L__BB0_54;
	and.b32  	%r432, %r245, 2147483632;
	mov.b32 	%r437, 0;
$L__BB0_53:
	.pragma "nounroll";
	mul.wide.u32 	%rd94, %r437, 4;
	add.s64 	%rd95, %rd3, %rd94;
	ld.global.f32 	%f307, [%rd95];
	add.s64 	%rd96, %rd2, %rd94;
	st.global.f32 	[%rd96], %f307;
	ld.global.f32 	%f308, [%rd95+4];
	st.global.f32 	[%rd96+4], %f308;
	ld.global.f32 	%f309, [%rd95+8];
	st.global.f32 	[%rd96+8], %f309;
	ld.global.f32 	%f310, [%rd95+12];
	st.global.f32 	[%rd96+12], %f310;
	ld.global.f32 	%f311, [%rd95+16];
	st.global.f32 	[%rd96+16], %f311;
	ld.global.f32 	%f312, [%rd95+20];
	st.global.f32 	[%rd96+20], %f312;
	ld.global.f32 	%f313, [%rd95+24];
	st.global.f32 	[%rd96+24], %f313;
	ld.global.f32 	%f314, [%rd95+28];
	st.global.f32 	[%rd96+28], %f314;
	ld.global.f32 	%f315, [%rd95+32];
	st.global.f32 	[%rd96+32], %f315;
	ld.global.f32 	%f316, [%rd95+36];
	st.global.f32 	[%rd96+36], %f316;
	ld.global.f32 	%f317, [%rd95+40];
	st.global.f32 	[%rd96+40], %f317;
	ld.global.f32 	%f318, [%rd95+44];
	st.global.f32 	[%rd96+44], %f318;
	ld.global.f32 	%f319, [%rd95+48];
	st.global.f32 	[%rd96+48], %f319;
	ld.global.f32 	%f320, [%rd95+52];
	st.global.f32 	[%rd96+52], %f320;
	ld.global.f32 	%f321, [%rd95+56];
	st.global.f32 	[%rd96+56], %f321;
	ld.global.f32 	%f322, [%rd95+60];
	st.global.f32 	[%rd96+60], %f322;
	add.s32 	%r437, %r437, 16;
	setp.eq.s32 	%p36, %r437, %r432;
	@%p36 bra 	$L__BB0_54;
	bra.uni 	$L__BB0_53;
$L__BB0_54:
	setp.eq.s32 	%p37, %r32, 0;
	@%p37 bra 	$L__BB0_63;
	and.b32  	%r63, %r245, 7;
	setp.lt.u32 	%p38, %r32, 8;
	@%p38 bra 	$L__BB0_57;
	mul.wide.u32 	%rd97, %r432, 4;
	add.s64 	%rd98, %rd3, %rd97;
	ld.global.f32 	%f323, [%rd98];
	add.s64 	%rd99, %rd2, %rd97;
	st.global.f32 	[%rd99], %f323;
	ld.global.f32 	%f324, [%rd98+4];
	st.global.f32 	[%rd99+4], %f324;
	ld.global.f32 	%f325, [%rd98+8];
	st.global.f32 	[%rd99+8], %f325;
	ld.global.f32 	%f326, [%rd98+12];
	st.global.f32 	[%rd99+12], %f326;
	ld.global.f32 	%f327, [%rd98+16];
	st.global.f32 	[%rd99+16], %f327;
	ld.global.f32 	%f328, [%rd98+20];
	st.global.f32 	[%rd99+20], %f328;
	ld.global.f32 	%f329, [%rd98+24];
	st.global.f32 	[%rd99+24], %f329;
	ld.global.f32 	%f330, [%rd98+28];
	st.global.f32 	[%rd99+28], %f330;
	add.s32 	%r432, %r432, 8;
$L__BB0_57:
	setp.eq.s32 	%p39, %r63, 0;
	@%p39 bra 	$L__BB0_63;
	and.b32  	%r66, %r245, 3;
	setp.lt.u32 	%p40, %r63, 4;
	@%p40 bra 	$L__BB0_60;
	mul.wide.u32 	%rd100, %r432, 4;
	add.s64 	%rd101, %rd3, %rd100;
	ld.global.f32 	%f331, [%rd101];
	add.s64 	%rd102, %rd2, %rd100;
	st.global.f32 	[%rd102], %f331;
	ld.global.f32 	%f332, [%rd101+4];
	st.global.f32 	[%rd102+4], %f332;
	ld.global.f32 	%f333, [%rd101+8];
	st.global.f32 	[%rd102+8], %f333;
	ld.global.f32 	%f334, [%rd101+12];
	st.global.f32 	[%rd102+12], %f334;
	add.s32 	%r432, %r432, 4;
$L__BB0_60:
	setp.eq.s32 	%p41, %r66, 0;
	@%p41 bra 	$L__BB0_63;
	mov.b32 	%r436, 0;
$L__BB0_62:
	.pragma "nounroll";
	mul.wide.u32 	%rd103, %r432, 4;
	add.s64 	%rd104, %rd3, %rd103;
	ld.global.f32 	%f335, [%rd104];
	add.s64 	%rd105, %rd2, %rd103;
	st.global.f32 	[%rd105], %f335;
	add.s32 	%r432, %r432, 1;
	add.s32 	%r436, %r436, 1;
	setp.ne.s32 	%p42, %r436, %r66;
	@%p42 bra 	$L__BB0_62;
$L__BB0_63:
	setp.lt.u32 	%p43, %r31, 15;
	mov.f32 	%f1619, 0f00000000;
	mov.b32 	%r439, 0;
	@%p43 bra 	$L__BB0_66;
	and.b32  	%r439, %r245, 2147483632;
	mov.f32 	%f1619, 0f00000000;
	mov.b32 	%r438, 0;
$L__BB0_65:
	.pragma "nounroll";
	mul.wide.u32 	%rd106, %r438, 4;
	add.s64 	%rd107, %rd6, %rd106;
	ld.global.f32 	%f339, [%rd107];
	fma.rn.f32 	%f340, %f339, %f339, %f1619;
	ld.global.f32 	%f341, [%rd107+4];
	fma.rn.f32 	%f342, %f341, %f341, %f340;
	ld.global.f32 	%f343, [%rd107+8];
	fma.rn.f32 	%f344, %f343, %f343, %f342;
	ld.global.f32 	%f345, [%rd107+12];
	fma.rn.f32 	%f346, %f345, %f345, %f344;
	ld.global.f32 	%f347, [%rd107+16];
	fma.rn.f32 	%f348, %f347, %f347, %f346;
	ld.global.f32 	%f349, [%rd107+20];
	fma.rn.f32 	%f350, %f349, %f349, %f348;
	ld.global.f32 	%f351, [%rd107+24];
	fma.rn.f32 	%f352, %f351, %f351, %f350;
	ld.global.f32 	%f353, [%rd107+28];
	fma.rn.f32 	%f354, %f353, %f353, %f352;
	ld.global.f32 	%f355, [%rd107+32];
	fma.rn.f32 	%f356, %f355, %f355, %f354;
	ld.global.f32 	%f357, [%rd107+36];
	fma.rn.f32 	%f358, %f357, %f357, %f356;
	ld.global.f32 	%f359, [%rd107+40];
	fma.rn.f32 	%f360, %f359, %f359, %f358;
	ld.global.f32 	%f361, [%rd107+44];
	fma.rn.f32 	%f362, %f361, %f361, %f360;
	ld.global.f32 	%f363, [%rd107+48];
	fma.rn.f32 	%f364, %f363, %f363, %f362;
	ld.global.f32 	%f365, [%rd107+52];
	fma.rn.f32 	%f366, %f365, %f365, %f364;
	ld.global.f32 	%f367, [%rd107+56];
	fma.rn.f32 	%f368, %f367, %f367, %f366;
	ld.global.f32 	%f369, [%rd107+60];
	fma.rn.f32 	%f1619, %f369, %f369, %f368;
	add.s32 	%r438, %r438, 16;
	setp.ne.s32 	%p44, %r438, %r439;
	@%p44 bra 	$L__BB0_65;
$L__BB0_66:
	setp.eq.s32 	%p45, %r32, 0;
	@%p45 bra 	$L__BB0_75;
	and.b32  	%r79, %r245, 7;
	setp.lt.u32 	%p46, %r32, 8;
	@%p46 bra 	$L__BB0_69;
	mul.wide.u32 	%rd108, %r439, 4;
	add.s64 	%rd109, %rd6, %rd108;
	ld.global.f32 	%f371, [%rd109];
	fma.rn.f32 	%f372, %f371, %f371, %f1619;
	ld.global.f32 	%f373, [%rd109+4];
	fma.rn.f32 	%f374, %f373, %f373, %f372;
	ld.global.f32 	%f375, [%rd109+8];
	fma.rn.f32 	%f376, %f375, %f375, %f374;
	ld.global.f32 	%f377, [%rd109+12];
	fma.rn.f32 	%f378, %f377, %f377, %f376;
	ld.global.f32 	%f379, [%rd109+16];
	fma.rn.f32 	%f380, %f379, %f379, %f378;
	ld.global.f32 	%f381, [%rd109+20];
	fma.rn.f32 	%f382, %f381, %f381, %f380;
	ld.global.f32 	%f383, [%rd109+24];
	fma.rn.f32 	%f384, %f383, %f383, %f382;
	ld.global.f32 	%f385, [%rd109+28];
	fma.rn.f32 	%f1619, %f385, %f385, %f384;
	add.s32 	%r439, %r439, 8;
$L__BB0_69:
	setp.eq.s32 	%p47, %r79, 0;
	@%p47 bra 	$L__BB0_75;
	and.b32  	%r82, %r245, 3;
	setp.lt.u32 	%p48, %r79, 4;
	@%p48 bra 	$L__BB0_72;
	mul.wide.u32 	%rd110, %r439, 4;
	add.s64 	%rd111, %rd6, %rd110;
	ld.global.f32 	%f387, [%rd111];
	fma.rn.f32 	%f388, %f387, %f387, %f1619;
	ld.global.f32 	%f389, [%rd111+4];
	fma.rn.f32 	%f390, %f389, %f389, %f388;
	ld.global.f32 	%f391, [%rd111+8];
	fma.rn.f32 	%f392, %f391, %f391, %f390;
	ld.global.f32 	%f393, [%rd111+12];
	fma.rn.f32 	%f1619, %f393, %f393, %f392;
	add.s32 	%r439, %r439, 4;
$L__BB0_72:
	setp.eq.s32 	%p49, %r82, 0;
	@%p49 bra 	$L__BB0_75;
	mov.b32 	%r443, 0;
$L__BB0_74:
	.pragma "nounroll";
	mul.wide.u32 	%rd112, %r439, 4;
	add.s64 	%rd113, %rd6, %rd112;
	ld.global.f32 	%f394, [%rd113];
	fma.rn.f32 	%f1619, %f394, %f394, %f1619;
	add.s32 	%r439, %r439, 1;
	add.s32 	%r443, %r443, 1;
	setp.ne.s32 	%p50, %r443, %r82;
	@%p50 bra 	$L__BB0_74;
$L__BB0_75:
	setp.lt.s32 	%p51, %r245, 1;
	sqrt.rn.f32 	%f14, %f1619;
	mov.f32 	%f1628, 0f00000000;
	@%p51 bra 	$L__BB0_88;
	add.s32 	%r281, %r245, -1;
	and.b32  	%r89, %r245, 15;
	setp.lt.u32 	%p52, %r281, 15;
	mov.f32 	%f1628, 0f00000000;
	mov.b32 	%r446, 0;
	@%p52 bra 	$L__BB0_79;
	and.b32  	%r446, %r245, 2147483632;
	mov.f32 	%f1628, 0f00000000;
	mov.b32 	%r444, 0;
$L__BB0_78:
	.pragma "nounroll";
	mul.wide.u32 	%rd114, %r444, 4;
	add.s64 	%rd115, %rd4, %rd114;
	ld.global.f32 	%f399, [%rd115];
	fma.rn.f32 	%f400, %f399, %f399, %f1628;
	ld.global.f32 	%f401, [%rd115+4];
	fma.rn.f32 	%f402, %f401, %f401, %f400;
	ld.global.f32 	%f403, [%rd115+8];
	fma.rn.f32 	%f404, %f403, %f403, %f402;
	ld.global.f32 	%f405, [%rd115+12];
	fma.rn.f32 	%f406, %f405, %f405, %f404;
	ld.global.f32 	%f407, [%rd115+16];
	fma.rn.f32 	%f408, %f407, %f407, %f406;
	ld.global.f32 	%f409, [%rd115+20];
	fma.rn.f32 	%f410, %f409, %f409, %f408;
	ld.global.f32 	%f411, [%rd115+24];
	fma.rn.f32 	%f412, %f411, %f411, %f410;
	ld.global.f32 	%f413, [%rd115+28];
	fma.rn.f32 	%f414, %f413, %f413, %f412;
	ld.global.f32 	%f415, [%rd115+32];
	fma.rn.f32 	%f416, %f415, %f415, %f414;
	ld.global.f32 	%f417, [%rd115+36];
	fma.rn.f32 	%f418, %f417, %f417, %f416;
	ld.global.f32 	%f419, [%rd115+40];
	fma.rn.f32 	%f420, %f419, %f419, %f418;
	ld.global.f32 	%f421, [%rd115+44];
	fma.rn.f32 	%f422, %f421, %f421, %f420;
	ld.global.f32 	%f423, [%rd115+48];
	fma.rn.f32 	%f424, %f423, %f423, %f422;
	ld.global.f32 	%f425, [%rd115+52];
	fma.rn.f32 	%f426, %f425, %f425, %f424;
	ld.global.f32 	%f427, [%rd115+56];
	fma.rn.f32 	%f428, %f427, %f427, %f426;
	ld.global.f32 	%f429, [%rd115+60];
	fma.rn.f32 	%f1628, %f429, %f429, %f428;
	add.s32 	%r444, %r444, 16;
	setp.ne.s32 	%p53, %r444, %r446;
	@%p53 bra 	$L__BB0_78;
$L__BB0_79:
	setp.eq.s32 	%p54, %r89, 0;
	@%p54 bra 	$L__BB0_88;
	and.b32  	%r94, %r245, 7;
	setp.lt.u32 	%p55, %r89, 8;
	@%p55 bra 	$L__BB0_82;
	mul.wide.u32 	%rd116, %r446, 4;
	add.s64 	%rd117, %rd4, %rd116;
	ld.global.f32 	%f431, [%rd117];
	fma.rn.f32 	%f432, %f431, %f431, %f1628;
	ld.global.f32 	%f433, [%rd117+4];
	fma.rn.f32 	%f434, %f433, %f433, %f432;
	ld.global.f32 	%f435, [%rd117+8];
	fma.rn.f32 	%f436, %f435, %f435, %f434;
	ld.global.f32 	%f437, [%rd117+12];
	fma.rn.f32 	%f438, %f437, %f437, %f436;
	ld.global.f32 	%f439, [%rd117+16];
	fma.rn.f32 	%f440, %f439, %f439, %f438;
	ld.global.f32 	%f441, [%rd117+20];
	fma.rn.f32 	%f442, %f441, %f441, %f440;
	ld.global.f32 	%f443, [%rd117+24];
	fma.rn.f32 	%f444, %f443, %f443, %f442;
	ld.global.f32 	%f445, [%rd117+28];
	fma.rn.f32 	%f1628, %f445, %f445, %f444;
	add.s32 	%r446, %r446, 8;
$L__BB0_82:
	setp.eq.s32 	%p56, %r94, 0;
	@%p56 bra 	$L__BB0_88;
	and.b32  	%r97, %r245, 3;
	setp.lt.u32 	%p57, %r94, 4;
	@%p57 bra 	$L__BB0_85;
	mul.wide.u32 	%rd118, %r446, 4;
	add.s64 	%rd119, %rd4, %rd118;
	ld.global.f32 	%f447, [%rd119];
	fma.rn.f32 	%f448, %f447, %f447, %f1628;
	ld.global.f32 	%f449, [%rd119+4];
	fma.rn.f32 	%f450, %f449, %f449, %f448;
	ld.global.f32 	%f451, [%rd119+8];
	fma.rn.f32 	%f452, %f451, %f451, %f450;
	ld.global.f32 	%f453, [%rd119+12];
	fma.rn.f32 	%f1628, %f453, %f453, %f452;
	add.s32 	%r446, %r446, 4;
$L__BB0_85:
	setp.eq.s32 	%p58, %r97, 0;
	@%p58 bra 	$L__BB0_88;
	mov.b32 	%r449, 0;
$L__BB0_87:
	.pragma "nounroll";
	mul.wide.u32 	%rd120, %r446, 4;
	add.s64 	%rd121, %rd4, %rd120;
	ld.global.f32 	%f454, [%rd121];
	fma.rn.f32 	%f1628, %f454, %f454, %f1628;
	add.s32 	%r446, %r446, 1;
	add.s32 	%r449, %r449, 1;
	setp.ne.s32 	%p59, %r449, %r97;
	@%p59 bra 	$L__BB0_87;
$L__BB0_88:
	setp.lt.s32 	%p60, %r245, 1;
	sqrt.rn.f32 	%f28, %f1628;
	mov.f32 	%f1637, 0f00000000;
	@%p60 bra 	$L__BB0_101;
	add.s32 	%r285, %r245, -1;
	and.b32  	%r104, %r245, 15;
	setp.lt.u32 	%p61, %r285, 15;
	mov.f32 	%f1637, 0f00000000;
	mov.b32 	%r452, 0;
	@%p61 bra 	$L__BB0_92;
	and.b32  	%r452, %r245, 2147483632;
	mov.f32 	%f1637, 0f00000000;
	mov.b32 	%r450, 0;
$L__BB0_91:
	.pragma "nounroll";
	mul.wide.u32 	%rd122, %r450, 4;
	add.s64 	%rd123, %rd6, %rd122;
	ld.global.f32 	%f459, [%rd123];
	fma.rn.f32 	%f460, %f459, %f459, %f1637;
	ld.global.f32 	%f461, [%rd123+4];
	fma.rn.f32 	%f462, %f461, %f461, %f460;
	ld.global.f32 	%f463, [%rd123+8];
	fma.rn.f32 	%f464, %f463, %f463, %f462;
	ld.global.f32 	%f465, [%rd123+12];
	fma.rn.f32 	%f466, %f465, %f465, %f464;
	ld.global.f32 	%f467, [%rd123+16];
	fma.rn.f32 	%f468, %f467, %f467, %f466;
	ld.global.f32 	%f469, [%rd123+20];
	fma.rn.f32 	%f470, %f469, %f469, %f468;
	ld.global.f32 	%f471, [%rd123+24];
	fma.rn.f32 	%f472, %f471, %f471, %f470;
	ld.global.f32 	%f473, [%rd123+28];
	fma.rn.f32 	%f474, %f473, %f473, %f472;
	ld.global.f32 	%f475, [%rd123+32];
	fma.rn.f32 	%f476, %f475, %f475, %f474;
	ld.global.f32 	%f477, [%rd123+36];
	fma.rn.f32 	%f478, %f477, %f477, %f476;
	ld.global.f32 	%f479, [%rd123+40];
	fma.rn.f32 	%f480, %f479, %f479, %f478;
	ld.global.f32 	%f481, [%rd123+44];
	fma.rn.f32 	%f482, %f481, %f481, %f480;
	ld.global.f32 	%f483, [%rd123+48];
	fma.rn.f32 	%f484, %f483, %f483, %f482;
	ld.global.f32 	%f485, [%rd123+52];
	fma.rn.f32 	%f486, %f485, %f485, %f484;
	ld.global.f32 	%f487, [%rd123+56];
	fma.rn.f32 	%f488, %f487, %f487, %f486;
	ld.global.f32 	%f489, [%rd123+60];
	fma.rn.f32 	%f1637, %f489, %f489, %f488;
	add.s32 	%r450, %r450, 16;
	setp.ne.s32 	%p62, %r450, %r452;
	@%p62 bra 	$L__BB0_91;
$L__BB0_92:
	setp.eq.s32 	%p63, %r104, 0;
	@%p63 bra 	$L__BB0_101;
	and.b32  	%r109, %r245, 7;
	setp.lt.u32 	%p64, %r104, 8;
	@%p64 bra 	$L__BB0_95;
	mul.wide.u32 	%rd124, %r452, 4;
	add.s64 	%rd125, %rd6, %rd124;
	ld.global.f32 	%f491, [%rd125];
	fma.rn.f32 	%f492, %f491, %f491, %f1637;
	ld.global.f32 	%f493, [%rd125+4];
	fma.rn.f32 	%f494, %f493, %f493, %f492;
	ld.global.f32 	%f495, [%rd125+8];
	fma.rn.f32 	%f496, %f495, %f495, %f494;
	ld.global.f32 	%f497, [%rd125+12];
	fma.rn.f32 	%f498, %f497, %f497, %f496;
	ld.global.f32 	%f499, [%rd125+16];
	fma.rn.f32 	%f500, %f499, %f499, %f498;
	ld.global.f32 	%f501, [%rd125+20];
	fma.rn.f32 	%f502, %f501, %f501, %f500;
	ld.global.f32 	%f503, [%rd125+24];
	fma.rn.f32 	%f504, %f503, %f503, %f502;
	ld.global.f32 	%f505, [%rd125+28];
	fma.rn.f32 	%f1637, %f505, %f505, %f504;
	add.s32 	%r452, %r452, 8;
$L__BB0_95:
	setp.eq.s32 	%p65, %r109, 0;
	@%p65 bra 	$L__BB0_101;
	and.b32  	%r112, %r245, 3;
	setp.lt.u32 	%p66, %r109, 4;
	@%p66 bra 	$L__BB0_98;
	mul.wide.u32 	%rd126, %r452, 4;
	add.s64 	%rd127, %rd6, %rd126;
	ld.global.f32 	%f507, [%rd127];
	fma.rn.f32 	%f508, %f507, %f507, %f1637;
	ld.global.f32 	%f509, [%rd127+4];
	fma.rn.f32 	%f510, %f509, %f509, %f508;
	ld.global.f32 	%f511, [%rd127+8];
	fma.rn.f32 	%f512, %f511, %f511, %f510;
	ld.global.f32 	%f513, [%rd127+12];
	fma.rn.f32 	%f1637, %f513, %f513, %f512;
	add.s32 	%r452, %r452, 4;
$L__BB0_98:
	setp.eq.s32 	%p67, %r112, 0;
	@%p67 bra 	$L__BB0_101;
	mov.b32 	%r455, 0;
$L__BB0_100:
	.pragma "nounroll";
	mul.wide.u32 	%rd128, %r452, 4;
	add.s64 	%rd129, %rd6, %rd128;
	ld.global.f32 	%f514, [%rd129];
	fma.rn.f32 	%f1637, %f514, %f514, %f1637;
	add.s32 	%r452, %r452, 1;
	add.s32 	%r455, %r455, 1;
	setp.ne.s32 	%p68, %r455, %r112;
	@%p68 bra 	$L__BB0_100;
$L__BB0_101:
	setp.lt.s32 	%p69, %r245, 1;
	mov.f32 	%f1646, 0f00000000;
	@%p69 bra 	$L__BB0_114;
	add.s32 	%r289, %r245, -1;
	and.b32  	%r119, %r245, 15;
	setp.lt.u32 	%p70, %r289, 15;
	mov.f32 	%f1646, 0f00000000;
	mov.b32 	%r458, 0;
	@%p70 bra 	$L__BB0_105;
	and.b32  	%r458, %r245, 2147483632;
	mov.f32 	%f1646, 0f00000000;
	mov.b32 	%r456, 0;
$L__BB0_104:
	.pragma "nounroll";
	mul.wide.u32 	%rd130, %r456, 4;
	add.s64 	%rd131, %rd4, %rd130;
	ld.global.f32 	%f519, [%rd131];
	fma.rn.f32 	%f520, %f519, %f519, %f1646;
	ld.global.f32 	%f521, [%rd131+4];
	fma.rn.f32 	%f522, %f521, %f521, %f520;
	ld.global.f32 	%f523, [%rd131+8];
	fma.rn.f32 	%f524, %f523, %f523, %f522;
	ld.global.f32 	%f525, [%rd131+12];
	fma.rn.f32 	%f526, %f525, %f525, %f524;
	ld.global.f32 	%f527, [%rd131+16];
	fma.rn.f32 	%f528, %f527, %f527, %f526;
	ld.global.f32 	%f529, [%rd131+20];
	fma.rn.f32 	%f530, %f529, %f529, %f528;
	ld.global.f32 	%f531, [%rd131+24];
	fma.rn.f32 	%f532, %f531, %f531, %f530;
	ld.global.f32 	%f533, [%rd131+28];
	fma.rn.f32 	%f534, %f533, %f533, %f532;
	ld.global.f32 	%f535, [%rd131+32];
	fma.rn.f32 	%f536, %f535, %f535, %f534;
	ld.global.f32 	%f537, [%rd131+36];
	fma.rn.f32 	%f538, %f537, %f537, %f536;
	ld.global.f32 	%f539, [%rd131+40];
	fma.rn.f32 	%f540, %f539, %f539, %f538;
	ld.global.f32 	%f541, [%rd131+44];
	fma.rn.f32 	%f542, %f541, %f541, %f540;
	ld.global.f32 	%f543, [%rd131+48];
	fma.rn.f32 	%f544, %f543, %f543, %f542;
	ld.global.f32 	%f545, [%rd131+52];
	fma.rn.f32 	%f546, %f545, %f545, %f544;
	ld.global.f32 	%f547, [%rd131+56];
	fma.rn.f32 	%f548, %f547, %f547, %f546;
	ld.global.f32 	%f549, [%rd131+60];
	fma.rn.f32 	%f1646, %f549, %f549, %f548;
	add.s32 	%r456, %r456, 16;
	setp.ne.s32 	%p71, %r456, %r458;
	@%p71 bra 	$L__BB0_104;
$L__BB0_105:
	setp.eq.s32 	%p72, %r119, 0;
	@%p72 bra 	$L__BB0_114;
	and.b32  	%r124, %r245, 7;
	setp.lt.u32 	%p73, %r119, 8;
	@%p73 bra 	$L__BB0_108;
	mul.wide.u32 	%rd132, %r458, 4;
	add.s64 	%rd133, %rd4, %rd132;
	ld.global.f32 	%f551, [%rd133];
	fma.rn.f32 	%f552, %f551, %f551, %f1646;
	ld.global.f32 	%f553, [%rd133+4];
	fma.rn.f32 	%f554, %f553, %f553, %f552;
	ld.global.f32 	%f555, [%rd133+8];
	fma.rn.f32 	%f556, %f555, %f555, %f554;
	ld.global.f32 	%f557, [%rd133+12];
	fma.rn.f32 	%f558, %f557, %f557, %f556;
	ld.global.f32 	%f559, [%rd133+16];
	fma.rn.f32 	%f560, %f559, %f559, %f558;
	ld.global.f32 	%f561, [%rd133+20];
	fma.rn.f32 	%f562, %f561, %f561, %f560;
	ld.global.f32 	%f563, [%rd133+24];
	fma.rn.f32 	%f564, %f563, %f563, %f562;
	ld.global.f32 	%f565, [%rd133+28];
	fma.rn.f32 	%f1646, %f565, %f565, %f564;
	add.s32 	%r458, %r458, 8;
$L__BB0_108:
	setp.eq.s32 	%p74, %r124, 0;
	@%p74 bra 	$L__BB0_114;
	and.b32  	%r127, %r245, 3;
	setp.lt.u32 	%p75, %r124, 4;
	@%p75 bra 	$L__BB0_111;
	mul.wide.u32 	%rd134, %r458, 4;
	add.s64 	%rd135, %rd4, %rd134;
	ld.global.f32 	%f567, [%rd135];
	fma.rn.f32 	%f568, %f567, %f567, %f1646;
	ld.global.f32 	%f569, [%rd135+4];
	fma.rn.f32 	%f570, %f569, %f569, %f568;
	ld.global.f32 	%f571, [%rd135+8];
	fma.rn.f32 	%f572, %f571, %f571, %f570;
	ld.global.f32 	%f573, [%rd135+12];
	fma.rn.f32 	%f1646, %f573, %f573, %f572;
	add.s32 	%r458, %r458, 4;
$L__BB0_111:
	setp.eq.s32 	%p76, %r127, 0;
	@%p76 bra 	$L__BB0_114;
	mov.b32 	%r461, 0;
$L__BB0_113:
	.pragma "nounroll";
	mul.wide.u32 	%rd136, %r458, 4;
	add.s64 	%rd137, %rd4, %rd136;
	ld.global.f32 	%f574, [%rd137];
	fma.rn.f32 	%f1646, %f574, %f574, %f1646;
	add.s32 	%r458, %r458, 1;
	add.s32 	%r461, %r461, 1;
	setp.ne.s32 	%p77, %r461, %r127;
	@%p77 bra 	$L__BB0_113;
$L__BB0_114:
	sqrt.rn.f32 	%f575, %f1646;
	sqrt.rn.f32 	%f576, %f1637;
	div.rn.f32 	%f577, %f576, %f575;
	cvt.f64.f32 	%fd5, %f577;
	cvt.f64.f32 	%fd6, %f14;
	cvt.f64.f32 	%fd7, %f28;
	st.local.v2.f64 	[%rd7], {%fd6, %fd7};
	mov.f64 	%fd8, 0d3EB0C6F7A0B5ED8D;
	st.local.v2.f64 	[%rd7+16], {%fd5, %fd8};
	mov.u64 	%rd138, $str$3;
	cvta.global.u64 	%rd139, %rd138;
	{ // callseq 4, 0
	.param .b64 param0;
	st.param.b64 	[param0], %rd139;
	.param .b64 param1;
	st.param.b64 	[param1], %rd40;
	.param .b32 retval0;
	call.uni (retval0), 
	vprintf, 
	(
	param0, 
	param1
	);
	ld.param.b32 	%r293, [retval0];
	} // callseq 4
	add.s32 	%r134, %r245, -1;
	and.b32  	%r135, %r245, 15;
	add.s32 	%r136, %r135, -1;
	and.b32  	%r137, %r245, 7;
	add.s32 	%r138, %r137, -1;
	and.b32  	%r139, %r245, 2147483632;
	and.b32  	%r140, %r245, 3;
	mov.b32 	%r462, 0;
	add.s64 	%rd8, %rd6, 32;
$L__BB0_115:
	mov.u32 	%r520, %r462;
	setp.lt.s32 	%p78, %r245, 1;
	mov.f32 	%f1654, 0f00000000;
	@%p78 bra 	$L__BB0_129;
	setp.lt.u32 	%p79, %r134, 15;
	mov.f32 	%f1654, 0f00000000;
	mov.b32 	%r465, 0;
	@%p79 bra 	$L__BB0_119;
	and.b32  	%r296, %r245, 2147483632;
	neg.s32 	%r463, %r296;
	mov.f32 	%f1654, 0f00000000;
	mov.u64 	%rd301, %rd8;
$L__BB0_118:
	.pragma "nounroll";
	ld.global.f32 	%f582, [%rd301+-32];
	fma.rn.f32 	%f583, %f582, %f582, %f1654;
	ld.global.f32 	%f584, [%rd301+-28];
	fma.rn.f32 	%f585, %f584, %f584, %f583;
	ld.global.f32 	%f586, [%rd301+-24];
	fma.rn.f32 	%f587, %f586, %f586, %f585;
	ld.global.f32 	%f588, [%rd301+-20];
	fma.rn.f32 	%f589, %f588, %f588, %f587;
	ld.global.f32 	%f590, [%rd301+-16];
	fma.rn.f32 	%f591, %f590, %f590, %f589;
	ld.global.f32 	%f592, [%rd301+-12];
	fma.rn.f32 	%f593, %f592, %f592, %f591;
	ld.global.f32 	%f594, [%rd301+-8];
	fma.rn.f32 	%f595, %f594, %f594, %f593;
	ld.global.f32 	%f596, [%rd301+-4];
	fma.rn.f32 	%f597, %f596, %f596, %f595;
	ld.global.f32 	%f598, [%rd301];
	fma.rn.f32 	%f599, %f598, %f598, %f597;
	ld.global.f32 	%f600, [%rd301+4];
	fma.rn.f32 	%f601, %f600, %f600, %f599;
	ld.global.f32 	%f602, [%rd301+8];
	fma.rn.f32 	%f603, %f602, %f602, %f601;
	ld.global.f32 	%f604, [%rd301+12];
	fma.rn.f32 	%f605, %f604, %f604, %f603;
	ld.global.f32 	%f606, [%rd301+16];
	fma.rn.f32 	%f607, %f606, %f606, %f605;
	ld.global.f32 	%f608, [%rd301+20];
	fma.rn.f32 	%f609, %f608, %f608, %f607;
	ld.global.f32 	%f610, [%rd301+24];
	fma.rn.f32 	%f611, %f610, %f610, %f609;
	ld.global.f32 	%f612, [%rd301+28];
	fma.rn.f32 	%f1654, %f612, %f612, %f611;
	add.s32 	%r463, %r463, 16;
	add.s64 	%rd301, %rd301, 64;
	setp.ne.s32 	%p80, %r463, 0;
	mov.u32 	%r465, %r139;
	@%p80 bra 	$L__BB0_118;
$L__BB0_119:
	setp.eq.s32 	%p81, %r135, 0;
	@%p81 bra 	$L__BB0_129;
	setp.lt.u32 	%p82, %r136, 7;
	@%p82 bra 	$L__BB0_122;
	mul.wide.u32 	%rd141, %r465, 4;
	add.s64 	%rd142, %rd6, %rd141;
	ld.global.f32 	%f614, [%rd142];
	fma.rn.f32 	%f615, %f614, %f614, %f1654;
	ld.global.f32 	%f616, [%rd142+4];
	fma.rn.f32 	%f617, %f616, %f616, %f615;
	ld.global.f32 	%f618, [%rd142+8];
	fma.rn.f32 	%f619, %f618, %f618, %f617;
	ld.global.f32 	%f620, [%rd142+12];
	fma.rn.f32 	%f621, %f620, %f620, %f619;
	ld.global.f32 	%f622, [%rd142+16];
	fma.rn.f32 	%f623, %f622, %f622, %f621;
	ld.global.f32 	%f624, [%rd142+20];
	fma.rn.f32 	%f625, %f624, %f624, %f623;
	ld.global.f32 	%f626, [%rd142+24];
	fma.rn.f32 	%f627, %f626, %f626, %f625;
	ld.global.f32 	%f628, [%rd142+28];
	fma.rn.f32 	%f1654, %f628, %f628, %f627;
	add.s32 	%r465, %r465, 8;
$L__BB0_122:
	setp.eq.s32 	%p83, %r137, 0;
	@%p83 bra 	$L__BB0_129;
	setp.lt.u32 	%p84, %r138, 3;
	@%p84 bra 	$L__BB0_125;
	mul.wide.u32 	%rd143, %r465, 4;
	add.s64 	%rd144, %rd6, %rd143;
	ld.global.f32 	%f630, [%rd144];
	fma.rn.f32 	%f631, %f630, %f630, %f1654;
	ld.global.f32 	%f632, [%rd144+4];
	fma.rn.f32 	%f633, %f632, %f632, %f631;
	ld.global.f32 	%f634, [%rd144+8];
	fma.rn.f32 	%f635, %f634, %f634, %f633;
	ld.global.f32 	%f636, [%rd144+12];
	fma.rn.f32 	%f1654, %f636, %f636, %f635;
	add.s32 	%r465, %r465, 4;
$L__BB0_125:
	setp.eq.s32 	%p85, %r140, 0;
	@%p85 bra 	$L__BB0_129;
	setp.eq.s32 	%p86, %r140, 1;
	mul.wide.u32 	%rd145, %r465, 4;
	add.s64 	%rd11, %rd6, %rd145;
	ld.global.f32 	%f637, [%rd11];
	fma.rn.f32 	%f1654, %f637, %f637, %f1654;
	@%p86 bra 	$L__BB0_129;
	setp.eq.s32 	%p87, %r140, 2;
	ld.global.f32 	%f638, [%rd11+4];
	fma.rn.f32 	%f1654, %f638, %f638, %f1654;
	@%p87 bra 	$L__BB0_129;
	ld.global.f32 	%f639, [%rd11+8];
	fma.rn.f32 	%f1654, %f639, %f639, %f1654;
$L__BB0_129:
	setp.lt.s32 	%p88, %r245, 1;
	mov.f32 	%f1662, 0f00000000;
	@%p88 bra 	$L__BB0_143;
	setp.lt.u32 	%p89, %r134, 15;
	mov.f32 	%f1662, 0f00000000;
	mov.b32 	%r469, 0;
	@%p89 bra 	$L__BB0_133;
	mov.f32 	%f1662, 0f00000000;
	mov.b32 	%r467, 0;
$L__BB0_132:
	.pragma "nounroll";
	mul.wide.u32 	%rd146, %r467, 4;
	add.s64 	%rd147, %rd4, %rd146;
	ld.global.f32 	%f644, [%rd147];
	fma.rn.f32 	%f645, %f644, %f644, %f1662;
	ld.global.f32 	%f646, [%rd147+4];
	fma.rn.f32 	%f647, %f646, %f646, %f645;
	ld.global.f32 	%f648, [%rd147+8];
	fma.rn.f32 	%f649, %f648, %f648, %f647;
	ld.global.f32 	%f650, [%rd147+12];
	fma.rn.f32 	%f651, %f650, %f650, %f649;
	ld.global.f32 	%f652, [%rd147+16];
	fma.rn.f32 	%f653, %f652, %f652, %f651;
	ld.global.f32 	%f654, [%rd147+20];
	fma.rn.f32 	%f655, %f654, %f654, %f653;
	ld.global.f32 	%f656, [%rd147+24];
	fma.rn.f32 	%f657, %f656, %f656, %f655;
	ld.global.f32 	%f658, [%rd147+28];
	fma.rn.f32 	%f659, %f658, %f658, %f657;
	ld.global.f32 	%f660, [%rd147+32];
	fma.rn.f32 	%f661, %f660, %f660, %f659;
	ld.global.f32 	%f662, [%rd147+36];
	fma.rn.f32 	%f663, %f662, %f662, %f661;
	ld.global.f32 	%f664, [%rd147+40];
	fma.rn.f32 	%f665, %f664, %f664, %f663;
	ld.global.f32 	%f666, [%rd147+44];
	fma.rn.f32 	%f667, %f666, %f666, %f665;
	ld.global.f32 	%f668, [%rd147+48];
	fma.rn.f32 	%f669, %f668, %f668, %f667;
	ld.global.f32 	%f670, [%rd147+52];
	fma.rn.f32 	%f671, %f670, %f670, %f669;
	ld.global.f32 	%f672, [%rd147+56];
	fma.rn.f32 	%f673, %f672, %f672, %f671;
	ld.global.f32 	%f674, [%rd147+60];
	fma.rn.f32 	%f1662, %f674, %f674, %f673;
	add.s32 	%r467, %r467, 16;
	setp.ne.s32 	%p90, %r467, %r139;
	mov.u32 	%r469, %r139;
	@%p90 bra 	$L__BB0_132;
$L__BB0_133:
	setp.eq.s32 	%p91, %r135, 0;
	@%p91 bra 	$L__BB0_143;
	setp.lt.u32 	%p92, %r136, 7;
	@%p92 bra 	$L__BB0_136;
	mul.wide.u32 	%rd148, %r469, 4;
	add.s64 	%rd149, %rd4, %rd148;
	ld.global.f32 	%f676, [%rd149];
	fma.rn.f32 	%f677, %f676, %f676, %f1662;
	ld.global.f32 	%f678, [%rd149+4];
	fma.rn.f32 	%f679, %f678, %f678, %f677;
	ld.global.f32 	%f680, [%rd149+8];
	fma.rn.f32 	%f681, %f680, %f680, %f679;
	ld.global.f32 	%f682, [%rd149+12];
	fma.rn.f32 	%f683, %f682, %f682, %f681;
	ld.global.f32 	%f684, [%rd149+16];
	fma.rn.f32 	%f685, %f684, %f684, %f683;
	ld.global.f32 	%f686, [%rd149+20];
	fma.rn.f32 	%f687, %f686, %f686, %f685;
	ld.global.f32 	%f688, [%rd149+24];
	fma.rn.f32 	%f689, %f688, %f688, %f687;
	ld.global.f32 	%f690, [%rd149+28];
	fma.rn.f32 	%f1662, %f690, %f690, %f689;
	add.s32 	%r469, %r469, 8;
$L__BB0_136:
	setp.eq.s32 	%p93, %r137, 0;
	@%p93 bra 	$L__BB0_143;
	setp.lt.u32 	%p94, %r138, 3;
	@%p94 bra 	$L__BB0_139;
	mul.wide.u32 	%rd150, %r469, 4;
	add.s64 	%rd151, %rd4, %rd150;
	ld.global.f32 	%f692, [%rd151];
	fma.rn.f32 	%f693, %f692, %f692, %f1662;
	ld.global.f32 	%f694, [%rd151+4];
	fma.rn.f32 	%f695, %f694, %f694, %f693;
	ld.global.f32 	%f696, [%rd151+8];
	fma.rn.f32 	%f697, %f696, %f696, %f695;
	ld.global.f32 	%f698, [%rd151+12];
	fma.rn.f32 	%f1662, %f698, %f698, %f697;
	add.s32 	%r469, %r469, 4;
$L__BB0_139:
	setp.eq.s32 	%p95, %r140, 0;
	@%p95 bra 	$L__BB0_143;
	setp.eq.s32 	%p96, %r140, 1;
	mul.wide.u32 	%rd152, %r469, 4;
	add.s64 	%rd12, %rd4, %rd152;
	ld.global.f32 	%f699, [%rd12];
	fma.rn.f32 	%f1662, %f699, %f699, %f1662;
	@%p96 bra 	$L__BB0_143;
	setp.eq.s32 	%p97, %r140, 2;
	ld.global.f32 	%f700, [%rd12+4];
	fma.rn.f32 	%f1662, %f700, %f700, %f1662;
	@%p97 bra 	$L__BB0_143;
	ld.global.f32 	%f701, [%rd12+8];
	fma.rn.f32 	%f1662, %f701, %f701, %f1662;
$L__BB0_143:
	sqrt.rn.f32 	%f702, %f1662;
	sqrt.rn.f32 	%f703, %f1654;
	div.rn.f32 	%f704, %f703, %f702;
	cvt.f64.f32 	%fd9, %f704;
	setp.leu.f64 	%p98, %fd9, 0d3EB0C6F7A0B5ED8D;
	@%p98 bra 	$L__BB0_323;
	add.u64 	%rd153, %SP, 0;
	add.u64 	%rd13, %SPL, 0;
	setp.lt.s32 	%p99, %r245, 1;
	@%p99 bra 	$L__BB0_171;
	setp.lt.u32 	%p100, %r134, 15;
	mov.b32 	%r472, 0;
	@%p100 bra 	$L__BB0_148;
	mov.b32 	%r474, 0;
$L__BB0_147:
	.pragma "nounroll";
	mul.wide.u32 	%rd160, %r474, 4;
	add.s64 	%rd161, %rd5, %rd160;
	mov.b32 	%r305, 0;
	st.global.u32 	[%rd161], %r305;
	st.global.u32 	[%rd161+4], %r305;
	st.global.u32 	[%rd161+8], %r305;
	st.global.u32 	[%rd161+12], %r305;
	st.global.u32 	[%rd161+16], %r305;
	st.global.u32 	[%rd161+20], %r305;
	st.global.u32 	[%rd161+24], %r305;
	st.global.u32 	[%rd161+28], %r305;
	st.global.u32 	[%rd161+32], %r305;
	st.global.u32 	[%rd161+36], %r305;
	st.global.u32 	[%rd161+40], %r305;
	st.global.u32 	[%rd161+44], %r305;
	st.global.u32 	[%rd161+48], %r305;
	st.global.u32 	[%rd161+52], %r305;
	st.global.u32 	[%rd161+56], %r305;
	st.global.u32 	[%rd161+60], %r305;
	add.s32 	%r474, %r474, 16;
	setp.eq.s32 	%p101, %r474, %r139;
	mov.u32 	%r472, %r139;
	@%p101 bra 	$L__BB0_148;
	bra.uni 	$L__BB0_147;
$L__BB0_148:
	setp.eq.s32 	%p102, %r135, 0;
	@%p102 bra 	$L__BB0_158;
	setp.lt.u32 	%p103, %r136, 7;
	@%p103 bra 	$L__BB0_151;
	mul.wide.u32 	%rd162, %r472, 4;
	add.s64 	%rd163, %rd5, %rd162;
	mov.b32 	%r306, 0;
	st.global.u32 	[%rd163], %r306;
	st.global.u32 	[%rd163+4], %r306;
	st.global.u32 	[%rd163+8], %r306;
	st.global.u32 	[%rd163+12], %r306;
	st.global.u32 	[%rd163+16], %r306;
	st.global.u32 	[%rd163+20], %r306;
	st.global.u32 	[%rd163+24], %r306;
	st.global.u32 	[%rd163+28], %r306;
	add.s32 	%r472, %r472, 8;
$L__BB0_151:
	setp.eq.s32 	%p104, %r137, 0;
	@%p104 bra 	$L__BB0_158;
	setp.lt.u32 	%p105, %r138, 3;
	@%p105 bra 	$L__BB0_154;
	mul.wide.u32 	%rd164, %r472, 4;
	add.s64 	%rd165, %rd5, %rd164;
	mov.b32 	%r307, 0;
	st.global.u32 	[%rd165], %r307;
	st.global.u32 	[%rd165+4], %r307;
	st.global.u32 	[%rd165+8], %r307;
	st.global.u32 	[%rd165+12], %r307;
	add.s32 	%r472, %r472, 4;
$L__BB0_154:
	setp.eq.s32 	%p106, %r140, 0;
	@%p106 bra 	$L__BB0_158;
	setp.eq.s32 	%p107, %r140, 1;
	mul.wide.u32 	%rd166, %r472, 4;
	add.s64 	%rd14, %rd5, %rd166;
	mov.b32 	%r308, 0;
	st.global.u32 	[%rd14], %r308;
	@%p107 bra 	$L__BB0_158;
	setp.eq.s32 	%p108, %r140, 2;
	mov.b32 	%r309, 0;
	st.global.u32 	[%rd14+4], %r309;
	@%p108 bra 	$L__BB0_158;
	mov.b32 	%r310, 0;
	st.global.u32 	[%rd14+8], %r310;
$L__BB0_158:
	setp.lt.u32 	%p109, %r134, 15;
	ld.global.f32 	%f710, [%rd5];
	cvt.f64.f32 	%fd12, %f710;
	st.local.f64 	[%rd13], %fd12;
	mov.u64 	%rd167, $str;
	cvta.global.u64 	%rd168, %rd167;
	{ // callseq 7, 0
	.param .b64 param0;
	st.param.b64 	[param0], %rd168;
	.param .b64 param1;
	st.param.b64 	[param1], %rd153;
	.param .b32 retval0;
	call.uni (retval0), 
	vprintf, 
	(
	param0, 
	param1
	);
	ld.param.b32 	%r312, [retval0];
	} // callseq 7
	ld.global.f32 	%f711, [%rd6];
	cvt.f64.f32 	%fd13, %f711;
	st.local.u32 	[%rd7], %r520;
	st.local.f64 	[%rd7+8], %fd13;
	mov.u64 	%rd170, $str$4;
	cvta.global.u64 	%rd171, %rd170;
	add.u64 	%rd172, %SP, 16;
	{ // callseq 8, 0
	.param .b64 param0;
	st.param.b64 	[param0], %rd171;
	.param .b64 param1;
	st.param.b64 	[param1], %rd172;
	.param .b32 retval0;
	call.uni (retval0), 
	vprintf, 
	(
	param0, 
	param1
	);
	ld.param.b32 	%r314, [retval0];
	} // callseq 8
	mov.f32 	%f1670, 0f00000000;
	mov.b32 	%r477, 0;
	@%p109 bra 	$L__BB0_161;
	mov.f32 	%f1670, 0f00000000;
	mov.b32 	%r475, 0;
$L__BB0_160:
	.pragma "nounroll";
	mul.wide.u32 	%rd173, %r475, 4;
	add.s64 	%rd174, %rd6, %rd173;
	ld.global.f32 	%f713, [%rd174];
	add.s64 	%rd175, %rd3, %rd173;
	ld.global.f32 	%f714, [%rd175];
	fma.rn.f32 	%f715, %f713, %f714, %f1670;
	ld.global.f32 	%f716, [%rd174+4];
	ld.global.f32 	%f717, [%rd175+4];
	fma.rn.f32 	%f718, %f716, %f717, %f715;
	ld.global.f32 	%f719, [%rd174+8];
	ld.global.f32 	%f720, [%rd175+8];
	fma.rn.f32 	%f721, %f719, %f720, %f718;
	ld.global.f32 	%f722, [%rd174+12];
	ld.global.f32 	%f723, [%rd175+12];
	fma.rn.f32 	%f724, %f722, %f723, %f721;
	ld.global.f32 	%f725, [%rd174+16];
	ld.global.f32 	%f726, [%rd175+16];
	fma.rn.f32 	%f727, %f725, %f726, %f724;
	ld.global.f32 	%f728, [%rd174+20];
	ld.global.f32 	%f729, [%rd175+20];
	fma.rn.f32 	%f730, %f728, %f729, %f727;
	ld.global.f32 	%f731, [%rd174+24];
	ld.global.f32 	%f732, [%rd175+24];
	fma.rn.f32 	%f733, %f731, %f732, %f730;
	ld.global.f32 	%f734, [%rd174+28];
	ld.global.f32 	%f735, [%rd175+28];
	fma.rn.f32 	%f736, %f734, %f735, %f733;
	ld.global.f32 	%f737, [%rd174+32];
	ld.global.f32 	%f738, [%rd175+32];
	fma.rn.f32 	%f739, %f737, %f738, %f736;
	ld.global.f32 	%f740, [%rd174+36];
	ld.global.f32 	%f741, [%rd175+36];
	fma.rn.f32 	%f742, %f740, %f741, %f739;
	ld.global.f32 	%f743, [%rd174+40];
	ld.global.f32 	%f744, [%rd175+40];
	fma.rn.f32 	%f745, %f743, %f744, %f742;
	ld.global.f32 	%f746, [%rd174+44];
	ld.global.f32 	%f747, [%rd175+44];
	fma.rn.f32 	%f748, %f746, %f747, %f745;
	ld.global.f32 	%f749, [%rd174+48];
	ld.global.f32 	%f750, [%rd175+48];
	fma.rn.f32 	%f751, %f749, %f750, %f748;
	ld.global.f32 	%f752, [%rd174+52];
	ld.global.f32 	%f753, [%rd175+52];
	fma.rn.f32 	%f754, %f752, %f753, %f751;
	ld.global.f32 	%f755, [%rd174+56];
	ld.global.f32 	%f756, [%rd175+56];
	fma.rn.f32 	%f757, %f755, %f756, %f754;
	ld.global.f32 	%f758, [%rd174+60];
	ld.global.f32 	%f759, [%rd175+60];
	fma.rn.f32 	%f1670, %f758, %f759, %f757;
	add.s32 	%r475, %r475, 16;
	setp.ne.s32 	%p110, %r475, %r139;
	mov.u32 	%r477, %r139;
	@%p110 bra 	$L__BB0_160;
$L__BB0_161:
	setp.eq.s32 	%p111, %r135, 0;
	@%p111 bra 	$L__BB0_172;
	setp.lt.u32 	%p112, %r136, 7;
	@%p112 bra 	$L__BB0_164;
	mul.wide.u32 	%rd176, %r477, 4;
	add.s64 	%rd177, %rd6, %rd176;
	ld.global.f32 	%f761, [%rd177];
	add.s64 	%rd178, %rd3, %rd176;
	ld.global.f32 	%f762, [%rd178];
	fma.rn.f32 	%f763, %f761, %f762, %f1670;
	ld.global.f32 	%f764, [%rd177+4];
	ld.global.f32 	%f765, [%rd178+4];
	fma.rn.f32 	%f766, %f764, %f765, %f763;
	ld.global.f32 	%f767, [%rd177+8];
	ld.global.f32 	%f768, [%rd178+8];
	fma.rn.f32 	%f769, %f767, %f768, %f766;
	ld.global.f32 	%f770, [%rd177+12];
	ld.global.f32 	%f771, [%rd178+12];
	fma.rn.f32 	%f772, %f770, %f771, %f769;
	ld.global.f32 	%f773, [%rd177+16];
	ld.global.f32 	%f774, [%rd178+16];
	fma.rn.f32 	%f775, %f773, %f774, %f772;
	ld.global.f32 	%f776, [%rd177+20];
	ld.global.f32 	%f777, [%rd178+20];
	fma.rn.f32 	%f778, %f776, %f777, %f775;
	ld.global.f32 	%f779, [%rd177+24];
	ld.global.f32 	%f780, [%rd178+24];
	fma.rn.f32 	%f781, %f779, %f780, %f778;
	ld.global.f32 	%f782, [%rd177+28];
	ld.global.f32 	%f783, [%rd178+28];
	fma.rn.f32 	%f1670, %f782, %f783, %f781;
	add.s32 	%r477, %r477, 8;
$L__BB0_164:
	setp.eq.s32 	%p113, %r137, 0;
	@%p113 bra 	$L__BB0_172;
	setp.lt.u32 	%p114, %r138, 3;
	@%p114 bra 	$L__BB0_167;
	mul.wide.u32 	%rd179, %r477, 4;
	add.s64 	%rd180, %rd6, %rd179;
	ld.global.f32 	%f785, [%rd180];
	add.s64 	%rd181, %rd3, %rd179;
	ld.global.f32 	%f786, [%rd181];
	fma.rn.f32 	%f787, %f785, %f786, %f1670;
	ld.global.f32 	%f788, [%rd180+4];
	ld.global.f32 	%f789, [%rd181+4];
	fma.rn.f32 	%f790, %f788, %f789, %f787;
	ld.global.f32 	%f791, [%rd180+8];
	ld.global.f32 	%f792, [%rd181+8];
	fma.rn.f32 	%f793, %f791, %f792, %f790;
	ld.global.f32 	%f794, [%rd180+12];
	ld.global.f32 	%f795, [%rd181+12];
	fma.rn.f32 	%f1670, %f794, %f795, %f793;
	add.s32 	%r477, %r477, 4;
$L__BB0_167:
	setp.eq.s32 	%p115, %r140, 0;
	@%p115 bra 	$L__BB0_172;
	setp.eq.s32 	%p116, %r140, 1;
	mul.wide.u32 	%rd182, %r477, 4;
	add.s64 	%rd15, %rd6, %rd182;
	ld.global.f32 	%f796, [%rd15];
	add.s64 	%rd16, %rd3, %rd182;
	ld.global.f32 	%f797, [%rd16];
	fma.rn.f32 	%f1670, %f796, %f797, %f1670;
	@%p116 bra 	$L__BB0_172;
	setp.eq.s32 	%p117, %r140, 2;
	ld.global.f32 	%f798, [%rd15+4];
	ld.global.f32 	%f799, [%rd16+4];
	fma.rn.f32 	%f1670, %f798, %f799, %f1670;
	@%p117 bra 	$L__BB0_172;
	ld.global.f32 	%f800, [%rd15+8];
	ld.global.f32 	%f801, [%rd16+8];
	fma.rn.f32 	%f1670, %f800, %f801, %f1670;
	bra.uni 	$L__BB0_172;
$L__BB0_171:
	ld.global.f32 	%f706, [%rd5];
	cvt.f64.f32 	%fd10, %f706;
	st.local.f64 	[%rd13], %fd10;
	mov.u64 	%rd154, $str;
	cvta.global.u64 	%rd155, %rd154;
	{ // callseq 5, 0
	.param .b64 param0;
	st.param.b64 	[param0], %rd155;
	.param .b64 param1;
	st.param.b64 	[param1], %rd153;
	.param .b32 retval0;
	call.uni (retval0), 
	vprintf, 
	(
	param0, 
	param1
	);
	ld.param.b32 	%r299, [retval0];
	} // callseq 5
	ld.global.f32 	%f707, [%rd6];
	cvt.f64.f32 	%fd11, %f707;
	st.local.u32 	[%rd7], %r520;
	st.local.f64 	[%rd7+8], %fd11;
	mov.u64 	%rd157, $str$4;
	cvta.global.u64 	%rd158, %rd157;
	add.u64 	%rd159, %SP, 16;
	{ // callseq 6, 0
	.param .b64 param0;
	st.param.b64 	[param0], %rd158;
	.param .b64 param1;
	st.param.b64 	[param1], %rd159;
	.param .b32 retval0;
	call.uni (retval0), 
	vprintf, 
	(
	param0, 
	param1
	);
	ld.param.b32 	%r301, [retval0];
	} // callseq 6
	mov.f32 	%f1670, 0f00000000;
$L__BB0_172:
	setp.lt.s32 	%p118, %r245, 1;
	cvt.rzi.s32.f32 	%r317, %f1670;
	cvt.rn.f32.s32 	%f97, %r317;
	mov.f32 	%f1678, 0f00000000;
	@%p118 bra 	$L__BB0_186;
	setp.lt.u32 	%p119, %r134, 15;
	mov.f32 	%f1678, 0f00000000;
	mov.b32 	%r481, 0;
	@%p119 bra 	$L__BB0_176;
	mov.f32 	%f1678, 0f00000000;
	mov.b32 	%r479, 0;
$L__BB0_175:
	.pragma "nounroll";
	mul.wide.u32 	%rd183, %r479, 4;
	add.s64 	%rd184, %rd2, %rd183;
	ld.global.f32 	%f806, [%rd184];
	add.s64 	%rd185, %rd5, %rd183;
	ld.global.f32 	%f807, [%rd185];
	fma.rn.f32 	%f808, %f806, %f807, %f1678;
	ld.global.f32 	%f809, [%rd184+4];
	ld.global.f32 	%f810, [%rd185+4];
	fma.rn.f32 	%f811, %f809, %f810, %f808;
	ld.global.f32 	%f812, [%rd184+8];
	ld.global.f32 	%f813, [%rd185+8];
	fma.rn.f32 	%f814, %f812, %f813, %f811;
	ld.global.f32 	%f815, [%rd184+12];
	ld.global.f32 	%f816, [%rd185+12];
	fma.rn.f32 	%f817, %f815, %f816, %f814;
	ld.global.f32 	%f818, [%rd184+16];
	ld.global.f32 	%f819, [%rd185+16];
	fma.rn.f32 	%f820, %f818, %f819, %f817;
	ld.global.f32 	%f821, [%rd184+20];
	ld.global.f32 	%f822, [%rd185+20];
	fma.rn.f32 	%f823, %f821, %f822, %f820;
	ld.global.f32 	%f824, [%rd184+24];
	ld.global.f32 	%f825, [%rd185+24];
	fma.rn.f32 	%f826, %f824, %f825, %f823;
	ld.global.f32 	%f827, [%rd184+28];
	ld.global.f32 	%f828, [%rd185+28];
	fma.rn.f32 	%f829, %f827, %f828, %f826;
	ld.global.f32 	%f830, [%rd184+32];
	ld.global.f32 	%f831, [%rd185+32];
	fma.rn.f32 	%f832, %f830, %f831, %f829;
	ld.global.f32 	%f833, [%rd184+36];
	ld.global.f32 	%f834, [%rd185+36];
	fma.rn.f32 	%f835, %f833, %f834, %f832;
	ld.global.f32 	%f836, [%rd184+40];
	ld.global.f32 	%f837, [%rd185+40];
	fma.rn.f32 	%f838, %f836, %f837, %f835;
	ld.global.f32 	%f839, [%rd184+44];
	ld.global.f32 	%f840, [%rd185+44];
	fma.rn.f32 	%f841, %f839, %f840, %f838;
	ld.global.f32 	%f842, [%rd184+48];
	ld.global.f32 	%f843, [%rd185+48];
	fma.rn.f32 	%f844, %f842, %f843, %f841;
	ld.global.f32 	%f845, [%rd184+52];
	ld.global.f32 	%f846, [%rd185+52];
	fma.rn.f32 	%f847, %f845, %f846, %f844;
	ld.global.f32 	%f848, [%rd184+56];
	ld.global.f32 	%f849, [%rd185+56];
	fma.rn.f32 	%f850, %f848, %f849, %f847;
	ld.global.f32 	%f851, [%rd184+60];
	ld.global.f32 	%f852, [%rd185+60];
	fma.rn.f32 	%f1678, %f851, %f852, %f850;
	add.s32 	%r479, %r479, 16;
	setp.ne.s32 	%p120, %r479, %r139;
	mov.u32 	%r481, %r139;
	@%p120 bra 	$L__BB0_175;
$L__BB0_176:
	setp.eq.s32 	%p121, %r135, 0;
	@%p121 bra 	$L__BB0_186;
	setp.lt.u32 	%p122, %r136, 7;
	@%p122 bra 	$L__BB0_179;
	mul.wide.u32 	%rd186, %r481, 4;
	add.s64 	%rd187, %rd2, %rd186;
	ld.global.f32 	%f854, [%rd187];
	add.s64 	%rd188, %rd5, %rd186;
	ld.global.f32 	%f855, [%rd188];
	fma.rn.f32 	%f856, %f854, %f855, %f1678;
	ld.global.f32 	%f857, [%rd187+4];
	ld.global.f32 	%f858, [%rd188+4];
	fma.rn.f32 	%f859, %f857, %f858, %f856;
	ld.global.f32 	%f860, [%rd187+8];
	ld.global.f32 	%f861, [%rd188+8];
	fma.rn.f32 	%f862, %f860, %f861, %f859;
	ld.global.f32 	%f863, [%rd187+12];
	ld.global.f32 	%f864, [%rd188+12];
	fma.rn.f32 	%f865, %f863, %f864, %f862;
	ld.global.f32 	%f866, [%rd187+16];
	ld.global.f32 	%f867, [%rd188+16];
	fma.rn.f32 	%f868, %f866, %f867, %f865;
	ld.global.f32 	%f869, [%rd187+20];
	ld.global.f32 	%f870, [%rd188+20];
	fma.rn.f32 	%f871, %f869, %f870, %f868;
	ld.global.f32 	%f872, [%rd187+24];
	ld.global.f32 	%f873, [%rd188+24];
	fma.rn.f32 	%f874, %f872, %f873, %f871;
	ld.global.f32 	%f875, [%rd187+28];
	ld.global.f32 	%f876, [%rd188+28];
	fma.rn.f32 	%f1678, %f875, %f876, %f874;
	add.s32 	%r481, %r481, 8;
$L__BB0_179:
	setp.eq.s32 	%p123, %r137, 0;
	@%p123 bra 	$L__BB0_186;
	setp.lt.u32 	%p124, %r138, 3;
	@%p124 bra 	$L__BB0_182;
	mul.wide.u32 	%rd189, %r481, 4;
	add.s64 	%rd190, %rd2, %rd189;
	ld.global.f32 	%f878, [%rd190];
	add.s64 	%rd191, %rd5, %rd189;
	ld.global.f32 	%f879, [%rd191];
	fma.rn.f32 	%f880, %f878, %f879, %f1678;
	ld.global.f32 	%f881, [%rd190+4];
	ld.global.f32 	%f882, [%rd191+4];
	fma.rn.f32 	%f883, %f881, %f882, %f880;
	ld.global.f32 	%f884, [%rd190+8];
	ld.global.f32 	%f885, [%rd191+8];
	fma.rn.f32 	%f886, %f884, %f885, %f883;
	ld.global.f32 	%f887, [%rd190+12];
	ld.global.f32 	%f888, [%rd191+12];
	fma.rn.f32 	%f1678, %f887, %f888, %f886;
	add.s32 	%r481, %r481, 4;
$L__BB0_182:
	setp.eq.s32 	%p125, %r140, 0;
	@%p125 bra 	$L__BB0_186;
	setp.eq.s32 	%p126, %r140, 1;
	mul.wide.u32 	%rd192, %r481, 4;
	add.s64 	%rd17, %rd2, %rd192;
	ld.global.f32 	%f889, [%rd17];
	add.s64 	%rd18, %rd5, %rd192;
	ld.global.f32 	%f890, [%rd18];
	fma.rn.f32 	%f1678, %f889, %f890, %f1678;
	@%p126 bra 	$L__BB0_186;
	setp.eq.s32 	%p127, %r140, 2;
	ld.global.f32 	%f891, [%rd17+4];
	ld.global.f32 	%f892, [%rd18+4];
	fma.rn.f32 	%f1678, %f891, %f892, %f1678;
	@%p127 bra 	$L__BB0_186;
	ld.global.f32 	%f893, [%rd17+8];
	ld.global.f32 	%f894, [%rd18+8];
	fma.rn.f32 	%f1678, %f893, %f894, %f1678;
$L__BB0_186:
	setp.lt.s32 	%p128, %r245, 1;
	div.rn.f32 	%f112, %f97, %f1678;
	mov.f32 	%f1686, 0f00000000;
	@%p128 bra 	$L__BB0_239;
	setp.lt.u32 	%p129, %r134, 15;
	mov.b32 	%r484, 0;
	@%p129 bra 	$L__BB0_190;
	mov.b32 	%r486, 0;
$L__BB0_189:
	.pragma "nounroll";
	mul.wide.u32 	%rd193, %r486, 4;
	add.s64 	%rd194, %rd2, %rd193;
	ld.global.f32 	%f896, [%rd194];
	add.s64 	%rd195, %rd1, %rd193;
	ld.global.f32 	%f897, [%rd195];
	fma.rn.f32 	%f898, %f112, %f896, %f897;
	st.global.f32 	[%rd195], %f898;
	ld.global.f32 	%f899, [%rd194+4];
	ld.global.f32 	%f900, [%rd195+4];
	fma.rn.f32 	%f901, %f112, %f899, %f900;
	st.global.f32 	[%rd195+4], %f901;
	ld.global.f32 	%f902, [%rd194+8];
	ld.global.f32 	%f903, [%rd195+8];
	fma.rn.f32 	%f904, %f112, %f902, %f903;
	st.global.f32 	[%rd195+8], %f904;
	ld.global.f32 	%f905, [%rd194+12];
	ld.global.f32 	%f906, [%rd195+12];
	fma.rn.f32 	%f907, %f112, %f905, %f906;
	st.global.f32 	[%rd195+12], %f907;
	ld.global.f32 	%f908, [%rd194+16];
	ld.global.f32 	%f909, [%rd195+16];
	fma.rn.f32 	%f910, %f112, %f908, %f909;
	st.global.f32 	[%rd195+16], %f910;
	ld.global.f32 	%f911, [%rd194+20];
	ld.global.f32 	%f912, [%rd195+20];
	fma.rn.f32 	%f913, %f112, %f911, %f912;
	st.global.f32 	[%rd195+20], %f913;
	ld.global.f32 	%f914, [%rd194+24];
	ld.global.f32 	%f915, [%rd195+24];
	fma.rn.f32 	%f916, %f112, %f914, %f915;
	st.global.f32 	[%rd195+24], %f916;
	ld.global.f32 	%f917, [%rd194+28];
	ld.global.f32 	%f918, [%rd195+28];
	fma.rn.f32 	%f919, %f112, %f917, %f918;
	st.global.f32 	[%rd195+28], %f919;
	ld.global.f32 	%f920, [%rd194+32];
	ld.global.f32 	%f921, [%rd195+32];
	fma.rn.f32 	%f922, %f112, %f920, %f921;
	st.global.f32 	[%rd195+32], %f922;
	ld.global.f32 	%f923, [%rd194+36];
	ld.global.f32 	%f924, [%rd195+36];
	fma.rn.f32 	%f925, %f112, %f923, %f924;
	st.global.f32 	[%rd195+36], %f925;
	ld.global.f32 	%f926, [%rd194+40];
	ld.global.f32 	%f927, [%rd195+40];
	fma.rn.f32 	%f928, %f112, %f926, %f927;
	st.global.f32 	[%rd195+40], %f928;
	ld.global.f32 	%f929, [%rd194+44];
	ld.global.f32 	%f930, [%rd195+44];
	fma.rn.f32 	%f931, %f112, %f929, %f930;
	st.global.f32 	[%rd195+44], %f931;
	ld.global.f32 	%f932, [%rd194+48];
	ld.global.f32 	%f933, [%rd195+48];
	fma.rn.f32 	%f934, %f112, %f932, %f933;
	st.global.f32 	[%rd195+48], %f934;
	ld.global.f32 	%f935, [%rd194+52];
	ld.global.f32 	%f936, [%rd195+52];
	fma.rn.f32 	%f937, %f112, %f935, %f936;
	st.global.f32 	[%rd195+52], %f937;
	ld.global.f32 	%f938, [%rd194+56];
	ld.global.f32 	%f939, [%rd195+56];
	fma.rn.f32 	%f940, %f112, %f938, %f939;
	st.global.f32 	[%rd195+56], %f940;
	ld.global.f32 	%f941, [%rd194+60];
	ld.global.f32 	%f942, [%rd195+60];
	fma.rn.f32 	%f943, %f112, %f941, %f942;
	st.global.f32 	[%rd195+60], %f943;
	add.s32 	%r486, %r486, 16;
	setp.eq.s32 	%p130, %r486, %r139;
	mov.u32 	%r484, %r139;
	@%p130 bra 	$L__BB0_190;
	bra.uni 	$L__BB0_189;
$L__BB0_190:
	setp.eq.s32 	%p131, %r135, 0;
	@%p131 bra 	$L__BB0_200;
	setp.lt.u32 	%p132, %r136, 7;
	@%p132 bra 	$L__BB0_193;
	mul.wide.u32 	%rd196, %r484, 4;
	add.s64 	%rd197, %rd2, %rd196;
	ld.global.f32 	%f944, [%rd197];
	add.s64 	%rd198, %rd1, %rd196;
	ld.global.f32 	%f945, [%rd198];
	fma.rn.f32 	%f946, %f112, %f944, %f945;
	st.global.f32 	[%rd198], %f946;
	ld.global.f32 	%f947, [%rd197+4];
	ld.global.f32 	%f948, [%rd198+4];
	fma.rn.f32 	%f949, %f112, %f947, %f948;
	st.global.f32 	[%rd198+4], %f949;
	ld.global.f32 	%f950, [%rd197+8];
	ld.global.f32 	%f951, [%rd198+8];
	fma.rn.f32 	%f952, %f112, %f950, %f951;
	st.global.f32 	[%rd198+8], %f952;
	ld.global.f32 	%f953, [%rd197+12];
	ld.global.f32 	%f954, [%rd198+12];
	fma.rn.f32 	%f955, %f112, %f953, %f954;
	st.global.f32 	[%rd198+12], %f955;
	ld.global.f32 	%f956, [%rd197+16];
	ld.global.f32 	%f957, [%rd198+16];
	fma.rn.f32 	%f958, %f112, %f956, %f957;
	st.global.f32 	[%rd198+16], %f958;
	ld.global.f32 	%f959, [%rd197+20];
	ld.global.f32 	%f960, [%rd198+20];
	fma.rn.f32 	%f961, %f112, %f959, %f960;
	st.global.f32 	[%rd198+20], %f961;
	ld.global.f32 	%f962, [%rd197+24];
	ld.global.f32 	%f963, [%rd198+24];
	fma.rn.f32 	%f964, %f112, %f962, %f963;
	st.global.f32 	[%rd198+24], %f964;
	ld.global.f32 	%f965, [%rd197+28];
	ld.global.f32 	%f966, [%rd198+28];
	fma.rn.f32 	%f967, %f112, %f965, %f966;
	st.global.f32 	[%rd198+28], %f967;
	add.s32 	%r484, %r484, 8;
$L__BB0_193:
	setp.eq.s32 	%p133, %r137, 0;
	@%p133 bra 	$L__BB0_200;
	setp.lt.u32 	%p134, %r138, 3;
	@%p134 bra 	$L__BB0_196;
	mul.wide.u32 	%rd199, %r484, 4;
	add.s64 	%rd200, %rd2, %rd199;
	ld.global.f32 	%f968, [%rd200];
	add.s64 	%rd201, %rd1, %rd199;
	ld.global.f32 	%f969, [%rd201];
	fma.rn.f32 	%f970, %f112, %f968, %f969;
	st.global.f32 	[%rd201], %f970;
	ld.global.f32 	%f971, [%rd200+4];
	ld.global.f32 	%f972, [%rd201+4];
	fma.rn.f32 	%f973, %f112, %f971, %f972;
	st.global.f32 	[%rd201+4], %f973;
	ld.global.f32 	%f974, [%rd200+8];
	ld.global.f32 	%f975, [%rd201+8];
	fma.rn.f32 	%f976, %f112, %f974, %f975;
	st.global.f32 	[%rd201+8], %f976;
	ld.global.f32 	%f977, [%rd200+12];
	ld.global.f32 	%f978, [%rd201+12];
	fma.rn.f32 	%f979, %f112, %f977, %f978;
	st.global.f32 	[%rd201+12], %f979;
	add.s32 	%r484, %r484, 4;
$L__BB0_196:
	setp.eq.s32 	%p135, %r140, 0;
	@%p135 bra 	$L__BB0_200;
	setp.eq.s32 	%p136, %r140, 1;
	mul.wide.u32 	%rd202, %r484, 4;
	add.s64 	%rd19, %rd2, %rd202;
	ld.global.f32 	%f980, [%rd19];
	add.s64 	%rd20, %rd1, %rd202;
	ld.global.f32 	%f981, [%rd20];
	fma.rn.f32 	%f982, %f112, %f980, %f981;
	st.global.f32 	[%rd20], %f982;
	@%p136 bra 	$L__BB0_200;
	setp.eq.s32 	%p137, %r140, 2;
	ld.global.f32 	%f983, [%rd19+4];
	ld.global.f32 	%f984, [%rd20+4];
	fma.rn.f32 	%f985, %f112, %f983, %f984;
	st.global.f32 	[%rd20+4], %f985;
	@%p137 bra 	$L__BB0_200;
	ld.global.f32 	%f986, [%rd19+8];
	ld.global.f32 	%f987, [%rd20+8];
	fma.rn.f32 	%f988, %f112, %f986, %f987;
	st.global.f32 	[%rd20+8], %f988;
$L__BB0_200:
	setp.lt.u32 	%p138, %r134, 15;
	mov.b32 	%r488, 0;
	@%p138 bra 	$L__BB0_203;
	mov.b32 	%r490, 0;
$L__BB0_202:
	.pragma "nounroll";
	mul.wide.u32 	%rd203, %r490, 4;
	add.s64 	%rd204, %rd5, %rd203;
	ld.global.f32 	%f989, [%rd204];
	mul.f32 	%f990, %f112, %f989;
	add.s64 	%rd205, %rd6, %rd203;
	ld.global.f32 	%f991, [%rd205];
	sub.f32 	%f992, %f991, %f990;
	st.global.f32 	[%rd205], %f992;
	ld.global.f32 	%f993, [%rd204+4];
	mul.f32 	%f994, %f112, %f993;
	ld.global.f32 	%f995, [%rd205+4];
	sub.f32 	%f996, %f995, %f994;
	st.global.f32 	[%rd205+4], %f996;
	ld.global.f32 	%f997, [%rd204+8];
	mul.f32 	%f998, %f112, %f997;
	ld.global.f32 	%f999, [%rd205+8];
	sub.f32 	%f1000, %f999, %f998;
	st.global.f32 	[%rd205+8], %f1000;
	ld.global.f32 	%f1001, [%rd204+12];
	mul.f32 	%f1002, %f112, %f1001;
	ld.global.f32 	%f1003, [%rd205+12];
	sub.f32 	%f1004, %f1003, %f1002;
	st.global.f32 	[%rd205+12], %f1004;
	ld.global.f32 	%f1005, [%rd204+16];
	mul.f32 	%f1006, %f112, %f1005;
	ld.global.f32 	%f1007, [%rd205+16];
	sub.f32 	%f1008, %f1007, %f1006;
	st.global.f32 	[%rd205+16], %f1008;
	ld.global.f32 	%f1009, [%rd204+20];
	mul.f32 	%f1010, %f112, %f1009;
	ld.global.f32 	%f1011, [%rd205+20];
	sub.f32 	%f1012, %f1011, %f1010;
	st.global.f32 	[%rd205+20], %f1012;
	ld.global.f32 	%f1013, [%rd204+24];
	mul.f32 	%f1014, %f112, %f1013;
	ld.global.f32 	%f1015, [%rd205+24];
	sub.f32 	%f1016, %f1015, %f1014;
	st.global.f32 	[%rd205+24], %f1016;
	ld.global.f32 	%f1017, [%rd204+28];
	mul.f32 	%f1018, %f112, %f1017;
	ld.global.f32 	%f1019, [%rd205+28];
	sub.f32 	%f1020, %f1019, %f1018;
	st.global.f32 	[%rd205+28], %f1020;
	ld.global.f32 	%f1021, [%rd204+32];
	mul.f32 	%f1022, %f112, %f1021;
	ld.global.f32 	%f1023, [%rd205+32];
	sub.f32 	%f1024, %f1023, %f1022;
	st.global.f32 	[%rd205+32], %f1024;
	ld.global.f32 	%f1025, [%rd204+36];
	mul.f32 	%f1026, %f112, %f1025;
	ld.global.f32 	%f1027, [%rd205+36];
	sub.f32 	%f1028, %f1027, %f1026;
	st.global.f32 	[%rd205+36], %f1028;
	ld.global.f32 	%f1029, [%rd204+40];
	mul.f32 	%f1030, %f112, %f1029;
	ld.global.f32 	%f1031, [%rd205+40];
	sub.f32 	%f1032, %f1031, %f1030;
	st.global.f32 	[%rd205+40], %f1032;
	ld.global.f32 	%f1033, [%rd204+44];
	mul.f32 	%f1034, %f112, %f1033;
	ld.global.f32 	%f1035, [%rd205+44];
	sub.f32 	%f1036, %f1035, %f1034;
	st.global.f32 	[%rd205+44], %f1036;
	ld.global.f32 	%f1037, [%rd204+48];
	mul.f32 	%f1038, %f112, %f1037;
	ld.global.f32 	%f1039, [%rd205+48];
	sub.f32 	%f1040, %f1039, %f1038;
	st.global.f32 	[%rd205+48], %f1040;
	ld.global.f32 	%f1041, [%rd204+52];
	mul.f32 	%f1042, %f112, %f1041;
	ld.global.f32 	%f1043, [%rd205+52];
	sub.f32 	%f1044, %f1043, %f1042;
	st.global.f32 	[%rd205+52], %f1044;
	ld.global.f32 	%f1045, [%rd204+56];
	mul.f32 	%f1046, %f112, %f1045;
	ld.global.f32 	%f1047, [%rd205+56];
	sub.f32 	%f1048, %f1047, %f1046;
	st.global.f32 	[%rd205+56], %f1048;
	ld.global.f32 	%f1049, [%rd204+60];
	mul.f32 	%f1050, %f112, %f1049;
	ld.global.f32 	%f1051, [%rd205+60];
	sub.f32 	%f1052, %f1051, %f1050;
	st.global.f32 	[%rd205+60], %f1052;
	add.s32 	%r490, %r490, 16;
	setp.eq.s32 	%p139, %r490, %r139;
	mov.u32 	%r488, %r139;
	@%p139 bra 	$L__BB0_203;
	bra.uni 	$L__BB0_202;
$L__BB0_203:
	setp.eq.s32 	%p140, %r135, 0;
	@%p140 bra 	$L__BB0_213;
	setp.lt.u32 	%p141, %r136, 7;
	@%p141 bra 	$L__BB0_206;
	mul.wide.u32 	%rd206, %r488, 4;
	add.s64 	%rd207, %rd5, %rd206;
	ld.global.f32 	%f1053, [%rd207];
	mul.f32 	%f1054, %f112, %f1053;
	add.s64 	%rd208, %rd6, %rd206;
	ld.global.f32 	%f1055, [%rd208];
	sub.f32 	%f1056, %f1055, %f1054;
	st.global.f32 	[%rd208], %f1056;
	ld.global.f32 	%f1057, [%rd207+4];
	mul.f32 	%f1058, %f112, %f1057;
	ld.global.f32 	%f1059, [%rd208+4];
	sub.f32 	%f1060, %f1059, %f1058;
	st.global.f32 	[%rd208+4], %f1060;
	ld.global.f32 	%f1061, [%rd207+8];
	mul.f32 	%f1062, %f112, %f1061;
	ld.global.f32 	%f1063, [%rd208+8];
	sub.f32 	%f1064, %f1063, %f1062;
	st.global.f32 	[%rd208+8], %f1064;
	ld.global.f32 	%f1065, [%rd207+12];
	mul.f32 	%f1066, %f112, %f1065;
	ld.global.f32 	%f1067, [%rd208+12];
	sub.f32 	%f1068, %f1067, %f1066;
	st.global.f32 	[%rd208+12], %f1068;
	ld.global.f32 	%f1069, [%rd207+16];
	mul.f32 	%f1070, %f112, %f1069;
	ld.global.f32 	%f1071, [%rd208+16];
	sub.f32 	%f1072, %f1071, %f1070;
	st.global.f32 	[%rd208+16], %f1072;
	ld.global.f32 	%f1073, [%rd207+20];
	mul.f32 	%f1074, %f112, %f1073;
	ld.global.f32 	%f1075, [%rd208+20];
	sub.f32 	%f1076, %f1075, %f1074;
	st.global.f32 	[%rd208+20], %f1076;
	ld.global.f32 	%f1077, [%rd207+24];
	mul.f32 	%f1078, %f112, %f1077;
	ld.global.f32 	%f1079, [%rd208+24];
	sub.f32 	%f1080, %f1079, %f1078;
	st.global.f32 	[%rd208+24], %f1080;
	ld.global.f32 	%f1081, [%rd207+28];
	mul.f32 	%f1082, %f112, %f1081;
	ld.global.f32 	%f1083, [%rd208+28];
	sub.f32 	%f1084, %f1083, %f1082;
	st.global.f32 	[%rd208+28], %f1084;
	add.s32 	%r488, %r488, 8;
$L__BB0_206:
	setp.eq.s32 	%p142, %r137, 0;
	@%p142 bra 	$L__BB0_213;
	setp.lt.u32 	%p143, %r138, 3;
	@%p143 bra 	$L__BB0_209;
	mul.wide.u32 	%rd209, %r488, 4;
	add.s64 	%rd210, %rd5, %rd209;
	ld.global.f32 	%f1085, [%rd210];
	mul.f32 	%f1086, %f112, %f1085;
	add.s64 	%rd211, %rd6, %rd209;
	ld.global.f32 	%f1087, [%rd211];
	sub.f32 	%f1088, %f1087, %f1086;
	st.global.f32 	[%rd211], %f1088;
	ld.global.f32 	%f1089, [%rd210+4];
	mul.f32 	%f1090, %f112, %f1089;
	ld.global.f32 	%f1091, [%rd211+4];
	sub.f32 	%f1092, %f1091, %f1090;
	st.global.f32 	[%rd211+4], %f1092;
	ld.global.f32 	%f1093, [%rd210+8];
	mul.f32 	%f1094, %f112, %f1093;
	ld.global.f32 	%f1095, [%rd211+8];
	sub.f32 	%f1096, %f1095, %f1094;
	st.global.f32 	[%rd211+8], %f1096;
	ld.global.f32 	%f1097, [%rd210+12];
	mul.f32 	%f1098, %f112, %f1097;
	ld.global.f32 	%f1099, [%rd211+12];
	sub.f32 	%f1100, %f1099, %f1098;
	st.global.f32 	[%rd211+12], %f1100;
	add.s32 	%r488, %r488, 4;
$L__BB0_209:
	setp.eq.s32 	%p144, %r140, 0;
	@%p144 bra 	$L__BB0_213;
	setp.eq.s32 	%p145, %r140, 1;
	mul.wide.u32 	%rd212, %r488, 4;
	add.s64 	%rd21, %rd5, %rd212;
	ld.global.f32 	%f1101, [%rd21];
	mul.f32 	%f1102, %f112, %f1101;
	add.s64 	%rd22, %rd6, %rd212;
	ld.global.f32 	%f1103, [%rd22];
	sub.f32 	%f1104, %f1103, %f1102;
	st.global.f32 	[%rd22], %f1104;
	@%p145 bra 	$L__BB0_213;
	setp.eq.s32 	%p146, %r140, 2;
	ld.global.f32 	%f1105, [%rd21+4];
	mul.f32 	%f1106, %f112, %f1105;
	ld.global.f32 	%f1107, [%rd22+4];
	sub.f32 	%f1108, %f1107, %f1106;
	st.global.f32 	[%rd22+4], %f1108;
	@%p146 bra 	$L__BB0_213;
	ld.global.f32 	%f1109, [%rd21+8];
	mul.f32 	%f1110, %f112, %f1109;
	ld.global.f32 	%f1111, [%rd22+8];
	sub.f32 	%f1112, %f1111, %f1110;
	st.global.f32 	[%rd22+8], %f1112;
$L__BB0_213:
	setp.lt.u32 	%p147, %r134, 15;
	mov.b32 	%r492, 0;
	@%p147 bra 	$L__BB0_216;
	mov.b32 	%r494, 0;
$L__BB0_215:
	.pragma "nounroll";
	mul.wide.u32 	%rd213, %r494, 4;
	add.s64 	%rd214, %rd6, %rd213;
	ld.global.f32 	%f1113, [%rd214];
	add.s64 	%rd215, %rd3, %rd213;
	st.global.f32 	[%rd215], %f1113;
	ld.global.f32 	%f1114, [%rd214+4];
	st.global.f32 	[%rd215+4], %f1114;
	ld.global.f32 	%f1115, [%rd214+8];
	st.global.f32 	[%rd215+8], %f1115;
	ld.global.f32 	%f1116, [%rd214+12];
	st.global.f32 	[%rd215+12], %f1116;
	ld.global.f32 	%f1117, [%rd214+16];
	st.global.f32 	[%rd215+16], %f1117;
	ld.global.f32 	%f1118, [%rd214+20];
	st.global.f32 	[%rd215+20], %f1118;
	ld.global.f32 	%f1119, [%rd214+24];
	st.global.f32 	[%rd215+24], %f1119;
	ld.global.f32 	%f1120, [%rd214+28];
	st.global.f32 	[%rd215+28], %f1120;
	ld.global.f32 	%f1121, [%rd214+32];
	st.global.f32 	[%rd215+32], %f1121;
	ld.global.f32 	%f1122, [%rd214+36];
	st.global.f32 	[%rd215+36], %f1122;
	ld.global.f32 	%f1123, [%rd214+40];
	st.global.f32 	[%rd215+40], %f1123;
	ld.global.f32 	%f1124, [%rd214+44];
	st.global.f32 	[%rd215+44], %f1124;
	ld.global.f32 	%f1125, [%rd214+48];
	st.global.f32 	[%rd215+48], %f1125;
	ld.global.f32 	%f1126, [%rd214+52];
	st.global.f32 	[%rd215+52], %f1126;
	ld.global.f32 	%f1127, [%rd214+56];
	st.global.f32 	[%rd215+56], %f1127;
	ld.global.f32 	%f1128, [%rd214+60];
	st.global.f32 	[%rd215+60], %f1128;
	add.s32 	%r494, %r494, 16;
	setp.eq.s32 	%p148, %r494, %r139;
	mov.u32 	%r492, %r139;
	@%p148 bra 	$L__BB0_216;
	bra.uni 	$L__BB0_215;
$L__BB0_216:
	setp.eq.s32 	%p149, %r135, 0;
	@%p149 bra 	$L__BB0_226;
	setp.lt.u32 	%p150, %r136, 7;
	@%p150 bra 	$L__BB0_219;
	mul.wide.u32 	%rd216, %r492, 4;
	add.s64 	%rd217, %rd6, %rd216;
	ld.global.f32 	%f1129, [%rd217];
	add.s64 	%rd218, %rd3, %rd216;
	st.global.f32 	[%rd218], %f1129;
	ld.global.f32 	%f1130, [%rd217+4];
	st.global.f32 	[%rd218+4], %f1130;
	ld.global.f32 	%f1131, [%rd217+8];
	st.global.f32 	[%rd218+8], %f1131;
	ld.global.f32 	%f1132, [%rd217+12];
	st.global.f32 	[%rd218+12], %f1132;
	ld.global.f32 	%f1133, [%rd217+16];
	st.global.f32 	[%rd218+16], %f1133;
	ld.global.f32 	%f1134, [%rd217+20];
	st.global.f32 	[%rd218+20], %f1134;
	ld.global.f32 	%f1135, [%rd217+24];
	st.global.f32 	[%rd218+24], %f1135;
	ld.global.f32 	%f1136, [%rd217+28];
	st.global.f32 	[%rd218+28], %f1136;
	add.s32 	%r492, %r492, 8;
$L__BB0_219:
	setp.eq.s32 	%p151, %r137, 0;
	@%p151 bra 	$L__BB0_226;
	setp.lt.u32 	%p152, %r138, 3;
	@%p152 bra 	$L__BB0_222;
	mul.wide.u32 	%rd219, %r492, 4;
	add.s64 	%rd220, %rd6, %rd219;
	ld.global.f32 	%f1137, [%rd220];
	add.s64 	%rd221, %rd3, %rd219;
	st.global.f32 	[%rd221], %f1137;
	ld.global.f32 	%f1138, [%rd220+4];
	st.global.f32 	[%rd221+4], %f1138;
	ld.global.f32 	%f1139, [%rd220+8];
	st.global.f32 	[%rd221+8], %f1139;
	ld.global.f32 	%f1140, [%rd220+12];
	st.global.f32 	[%rd221+12], %f1140;
	add.s32 	%r492, %r492, 4;
$L__BB0_222:
	setp.eq.s32 	%p153, %r140, 0;
	@%p153 bra 	$L__BB0_226;
	setp.eq.s32 	%p154, %r140, 1;
	mul.wide.u32 	%rd222, %r492, 4;
	add.s64 	%rd23, %rd6, %rd222;
	ld.global.f32 	%f1141, [%rd23];
	add.s64 	%rd24, %rd3, %rd222;
	st.global.f32 	[%rd24], %f1141;
	@%p154 bra 	$L__BB0_226;
	setp.eq.s32 	%p155, %r140, 2;
	ld.global.f32 	%f1142, [%rd23+4];
	st.global.f32 	[%rd24+4], %f1142;
	@%p155 bra 	$L__BB0_226;
	ld.global.f32 	%f1143, [%rd23+8];
	st.global.f32 	[%rd24+8], %f1143;
$L__BB0_226:
	setp.lt.u32 	%p156, %r134, 15;
	mov.f32 	%f1686, 0f00000000;
	mov.b32 	%r497, 0;
	@%p156 bra 	$L__BB0_229;
	mov.f32 	%f1686, 0f00000000;
	mov.b32 	%r495, 0;
$L__BB0_228:
	.pragma "nounroll";
	mul.wide.u32 	%rd223, %r495, 4;
	add.s64 	%rd224, %rd6, %rd223;
	ld.global.f32 	%f1147, [%rd224];
	add.s64 	%rd225, %rd3, %rd223;
	ld.global.f32 	%f1148, [%rd225];
	fma.rn.f32 	%f1149, %f1147, %f1148, %f1686;
	ld.global.f32 	%f1150, [%rd224+4];
	ld.global.f32 	%f1151, [%rd225+4];
	fma.rn.f32 	%f1152, %f1150, %f1151, %f1149;
	ld.global.f32 	%f1153, [%rd224+8];
	ld.global.f32 	%f1154, [%rd225+8];
	fma.rn.f32 	%f1155, %f1153, %f1154, %f1152;
	ld.global.f32 	%f1156, [%rd224+12];
	ld.global.f32 	%f1157, [%rd225+12];
	fma.rn.f32 	%f1158, %f1156, %f1157, %f1155;
	ld.global.f32 	%f1159, [%rd224+16];
	ld.global.f32 	%f1160, [%rd225+16];
	fma.rn.f32 	%f1161, %f1159, %f1160, %f1158;
	ld.global.f32 	%f1162, [%rd224+20];
	ld.global.f32 	%f1163, [%rd225+20];
	fma.rn.f32 	%f1164, %f1162, %f1163, %f1161;
	ld.global.f32 	%f1165, [%rd224+24];
	ld.global.f32 	%f1166, [%rd225+24];
	fma.rn.f32 	%f1167, %f1165, %f1166, %f1164;
	ld.global.f32 	%f1168, [%rd224+28];
	ld.global.f32 	%f1169, [%rd225+28];
	fma.rn.f32 	%f1170, %f1168, %f1169, %f1167;
	ld.global.f32 	%f1171, [%rd224+32];
	ld.global.f32 	%f1172, [%rd225+32];
	fma.rn.f32 	%f1173, %f1171, %f1172, %f1170;
	ld.global.f32 	%f1174, [%rd224+36];
	ld.global.f32 	%f1175, [%rd225+36];
	fma.rn.f32 	%f1176, %f1174, %f1175, %f1173;
	ld.global.f32 	%f1177, [%rd224+40];
	ld.global.f32 	%f1178, [%rd225+40];
	fma.rn.f32 	%f1179, %f1177, %f1178, %f1176;
	ld.global.f32 	%f1180, [%rd224+44];
	ld.global.f32 	%f1181, [%rd225+44];
	fma.rn.f32 	%f1182, %f1180, %f1181, %f1179;
	ld.global.f32 	%f1183, [%rd224+48];
	ld.global.f32 	%f1184, [%rd225+48];
	fma.rn.f32 	%f1185, %f1183, %f1184, %f1182;
	ld.global.f32 	%f1186, [%rd224+52];
	ld.global.f32 	%f1187, [%rd225+52];
	fma.rn.f32 	%f1188, %f1186, %f1187, %f1185;
	ld.global.f32 	%f1189, [%rd224+56];
	ld.global.f32 	%f1190, [%rd225+56];
	fma.rn.f32 	%f1191, %f1189, %f1190, %f1188;
	ld.global.f32 	%f1192, [%rd224+60];
	ld.global.f32 	%f1193, [%rd225+60];
	fma.rn.f32 	%f1686, %f1192, %f1193, %f1191;
	add.s32 	%r495, %r495, 16;
	setp.ne.s32 	%p157, %r495, %r139;
	mov.u32 	%r497, %r139;
	@%p157 bra 	$L__BB0_228;
$L__BB0_229:
	setp.eq.s32 	%p158, %r135, 0;
	@%p158 bra 	$L__BB0_239;
	setp.lt.u32 	%p159, %r136, 7;
	@%p159 bra 	$L__BB0_232;
	mul.wide.u32 	%rd226, %r497, 4;
	add.s64 	%rd227, %rd6, %rd226;
	ld.global.f32 	%f1195, [%rd227];
	add.s64 	%rd228, %rd3, %rd226;
	ld.global.f32 	%f1196, [%rd228];
	fma.rn.f32 	%f1197, %f1195, %f1196, %f1686;
	ld.global.f32 	%f1198, [%rd227+4];
	ld.global.f32 	%f1199, [%rd228+4];
	fma.rn.f32 	%f1200, %f1198, %f1199, %f1197;
	ld.global.f32 	%f1201, [%rd227+8];
	ld.global.f32 	%f1202, [%rd228+8];
	fma.rn.f32 	%f1203, %f1201, %f1202, %f1200;
	ld.global.f32 	%f1204, [%rd227+12];
	ld.global.f32 	%f1205, [%rd228+12];
	fma.rn.f32 	%f1206, %f1204, %f1205, %f1203;
	ld.global.f32 	%f1207, [%rd227+16];
	ld.global.f32 	%f1208, [%rd228+16];
	fma.rn.f32 	%f1209, %f1207, %f1208, %f1206;
	ld.global.f32 	%f1210, [%rd227+20];
	ld.global.f32 	%f1211, [%rd228+20];
	fma.rn.f32 	%f1212, %f1210, %f1211, %f1209;
	ld.global.f32 	%f1213, [%rd227+24];
	ld.global.f32 	%f1214, [%rd228+24];
	fma.rn.f32 	%f1215, %f1213, %f1214, %f1212;
	ld.global.f32 	%f1216, [%rd227+28];
	ld.global.f32 	%f1217, [%rd228+28];
	fma.rn.f32 	%f1686, %f1216, %f1217, %f1215;
	add.s32 	%r497, %r497, 8;
$L__BB0_232:
	setp.eq.s32 	%p160, %r137, 0;
	@%p160 bra 	$L__BB0_239;
	setp.lt.u32 	%p161, %r138, 3;
	@%p161 bra 	$L__BB0_235;
	mul.wide.u32 	%rd229, %r497, 4;
	add.s64 	%rd230, %rd6, %rd229;
	ld.global.f32 	%f1219, [%rd230];
	add.s64 	%rd231, %rd3, %rd229;
	ld.global.f32 	%f1220, [%rd231];
	fma.rn.f32 	%f1221, %f1219, %f1220, %f1686;
	ld.global.f32 	%f1222, [%rd230+4];
	ld.global.f32 	%f1223, [%rd231+4];
	fma.rn.f32 	%f1224, %f1222, %f1223, %f1221;
	ld.global.f32 	%f1225, [%rd230+8];
	ld.global.f32 	%f1226, [%rd231+8];
	fma.rn.f32 	%f1227, %f1225, %f1226, %f1224;
	ld.global.f32 	%f1228, [%rd230+12];
	ld.global.f32 	%f1229, [%rd231+12];
	fma.rn.f32 	%f1686, %f1228, %f1229, %f1227;
	add.s32 	%r497, %r497, 4;
$L__BB0_235:
	setp.eq.s32 	%p162, %r140, 0;
	@%p162 bra 	$L__BB0_239;
	setp.eq.s32 	%p163, %r140, 1;
	mul.wide.u32 	%rd232, %r497, 4;
	add.s64 	%rd25, %rd6, %rd232;
	ld.global.f32 	%f1230, [%rd25];
	add.s64 	%rd26, %rd3, %rd232;
	ld.global.f32 	%f1231, [%rd26];
	fma.rn.f32 	%f1686, %f1230, %f1231, %f1686;
	@%p163 bra 	$L__BB0_239;
	setp.eq.s32 	%p164, %r140, 2;
	ld.global.f32 	%f1232, [%rd25+4];
	ld.global.f32 	%f1233, [%rd26+4];
	fma.rn.f32 	%f1686, %f1232, %f1233, %f1686;
	@%p164 bra 	$L__BB0_239;
	ld.global.f32 	%f1234, [%rd25+8];
	ld.global.f32 	%f1235, [%rd26+8];
	fma.rn.f32 	%f1686, %f1234, %f1235, %f1686;
$L__BB0_239:
	setp.lt.s32 	%p165, %r245, 1;
	div.rn.f32 	%f127, %f1686, %f97;
	@%p165 bra 	$L__BB0_253;
	setp.lt.u32 	%p166, %r134, 15;
	mov.b32 	%r501, 0;
	@%p166 bra 	$L__BB0_243;
	mov.b32 	%r499, 0;
$L__BB0_242:
	.pragma "nounroll";
	mul.wide.u32 	%rd233, %r499, 4;
	add.s64 	%rd234, %rd3, %rd233;
	ld.global.f32 	%f1236, [%rd234];
	add.s64 	%rd235, %rd2, %rd233;
	ld.global.f32 	%f1237, [%rd235];
	fma.rn.f32 	%f1238, %f127, %f1237, %f1236;
	st.global.f32 	[%rd235], %f1238;
	ld.global.f32 	%f1239, [%rd234+4];
	ld.global.f32 	%f1240, [%rd235+4];
	fma.rn.f32 	%f1241, %f127, %f1240, %f1239;
	st.global.f32 	[%rd235+4], %f1241;
	ld.global.f32 	%f1242, [%rd234+8];
	ld.global.f32 	%f1243, [%rd235+8];
	fma.rn.f32 	%f1244, %f127, %f1243, %f1242;
	st.global.f32 	[%rd235+8], %f1244;
	ld.global.f32 	%f1245, [%rd234+12];
	ld.global.f32 	%f1246, [%rd235+12];
	fma.rn.f32 	%f1247, %f127, %f1246, %f1245;
	st.global.f32 	[%rd235+12], %f1247;
	ld.global.f32 	%f1248, [%rd234+16];
	ld.global.f32 	%f1249, [%rd235+16];
	fma.rn.f32 	%f1250, %f127, %f1249, %f1248;
	st.global.f32 	[%rd235+16], %f1250;
	ld.global.f32 	%f1251, [%rd234+20];
	ld.global.f32 	%f1252, [%rd235+20];
	fma.rn.f32 	%f1253, %f127, %f1252, %f1251;
	st.global.f32 	[%rd235+20], %f1253;
	ld.global.f32 	%f1254, [%rd234+24];
	ld.global.f32 	%f1255, [%rd235+24];
	fma.rn.f32 	%f1256, %f127, %f1255, %f1254;
	st.global.f32 	[%rd235+24], %f1256;
	ld.global.f32 	%f1257, [%rd234+28];
	ld.global.f32 	%f1258, [%rd235+28];
	fma.rn.f32 	%f1259, %f127, %f1258, %f1257;
	st.global.f32 	[%rd235+28], %f1259;
	ld.global.f32 	%f1260, [%rd234+32];
	ld.global.f32 	%f1261, [%rd235+32];
	fma.rn.f32 	%f1262, %f127, %f1261, %f1260;
	st.global.f32 	[%rd235+32], %f1262;
	ld.global.f32 	%f1263, [%rd234+36];
	ld.global.f32 	%f1264, [%rd235+36];
	fma.rn.f32 	%f1265, %f127, %f1264, %f1263;
	st.global.f32 	[%rd235+36], %f1265;
	ld.global.f32 	%f1266, [%rd234+40];
	ld.global.f32 	%f1267, [%rd235+40];
	fma.rn.f32 	%f1268, %f127, %f1267, %f1266;
	st.global.f32 	[%rd235+40], %f1268;
	ld.global.f32 	%f1269, [%rd234+44];
	ld.global.f32 	%f1270, [%rd235+44];
	fma.rn.f32 	%f1271, %f127, %f1270, %f1269;
	st.global.f32 	[%rd235+44], %f1271;
	ld.global.f32 	%f1272, [%rd234+48];
	ld.global.f32 	%f1273, [%rd235+48];
	fma.rn.f32 	%f1274, %f127, %f1273, %f1272;
	st.global.f32 	[%rd235+48], %f1274;
	ld.global.f32 	%f1275, [%rd234+52];
	ld.global.f32 	%f1276, [%rd235+52];
	fma.rn.f32 	%f1277, %f127, %f1276, %f1275;
	st.global.f32 	[%rd235+52], %f1277;
	ld.global.f32 	%f1278, [%rd234+56];
	ld.global.f32 	%f1279, [%rd235+56];
	fma.rn.f32 	%f1280, %f127, %f1279, %f1278;
	st.global.f32 	[%rd235+56], %f1280;
	ld.global.f32 	%f1281, [%rd234+60];
	ld.global.f32 	%f1282, [%rd235+60];
	fma.rn.f32 	%f1283, %f127, %f1282, %f1281;
	st.global.f32 	[%rd235+60], %f1283;
	add.s32 	%r499, %r499, 16;
	setp.ne.s32 	%p167, %r499, %r139;
	mov.u32 	%r501, %r139;
	@%p167 bra 	$L__BB0_242;
$L__BB0_243:
	setp.eq.s32 	%p168, %r135, 0;
	@%p168 bra 	$L__BB0_253;
	setp.lt.u32 	%p169, %r136, 7;
	@%p169 bra 	$L__BB0_246;
	mul.wide.u32 	%rd236, %r501, 4;
	add.s64 	%rd237, %rd3, %rd236;
	ld.global.f32 	%f1284, [%rd237];
	add.s64 	%rd238, %rd2, %rd236;
	ld.global.f32 	%f1285, [%rd238];
	fma.rn.f32 	%f1286, %f127, %f1285, %f1284;
	st.global.f32 	[%rd238], %f1286;
	ld.global.f32 	%f1287, [%rd237+4];
	ld.global.f32 	%f1288, [%rd238+4];
	fma.rn.f32 	%f1289, %f127, %f1288, %f1287;
	st.global.f32 	[%rd238+4], %f1289;
	ld.global.f32 	%f1290, [%rd237+8];
	ld.global.f32 	%f1291, [%rd238+8];
	fma.rn.f32 	%f1292, %f127, %f1291, %f1290;
	st.global.f32 	[%rd238+8], %f1292;
	ld.global.f32 	%f1293, [%rd237+12];
	ld.global.f32 	%f1294, [%rd238+12];
	fma.rn.f32 	%f1295, %f127, %f1294, %f1293;
	st.global.f32 	[%rd238+12], %f1295;
	ld.global.f32 	%f1296, [%rd237+16];
	ld.global.f32 	%f1297, [%rd238+16];
	fma.rn.f32 	%f1298, %f127, %f1297, %f1296;
	st.global.f32 	[%rd238+16], %f1298;
	ld.global.f32 	%f1299, [%rd237+20];
	ld.global.f32 	%f1300, [%rd238+20];
	fma.rn.f32 	%f1301, %f127, %f1300, %f1299;
	st.global.f32 	[%rd238+20], %f1301;
	ld.global.f32 	%f1302, [%rd237+24];
	ld.global.f32 	%f1303, [%rd238+24];
	fma.rn.f32 	%f1304, %f127, %f1303, %f1302;
	st.global.f32 	[%rd238+24], %f1304;
	ld.global.f32 	%f1305, [%rd237+28];
	ld.global.f32 	%f1306, [%rd238+28];
	fma.rn.f32 	%f1307, %f127, %f1306, %f1305;
	st.global.f32 	[%rd238+28], %f1307;
	add.s32 	%r501, %r501, 8;
$L__BB0_246:
	setp.eq.s32 	%p170, %r137, 0;
	@%p170 bra 	$L__BB0_253;
	setp.lt.u32 	%p171, %r138, 3;
	@%p171 bra 	$L__BB0_249;
	mul.wide.u32 	%rd239, %r501, 4;
	add.s64 	%rd240, %rd3, %rd239;
	ld.global.f32 	%f1308, [%rd240];
	add.s64 	%rd241, %rd2, %rd239;
	ld.global.f32 	%f1309, [%rd241];
	fma.rn.f32 	%f1310, %f127, %f1309, %f1308;
	st.global.f32 	[%rd241], %f1310;
	ld.global.f32 	%f1311, [%rd240+4];
	ld.global.f32 	%f1312, [%rd241+4];
	fma.rn.f32 	%f1313, %f127, %f1312, %f1311;
	st.global.f32 	[%rd241+4], %f1313;
	ld.global.f32 	%f1314, [%rd240+8];
	ld.global.f32 	%f1315, [%rd241+8];
	fma.rn.f32 	%f1316, %f127, %f1315, %f1314;
	st.global.f32 	[%rd241+8], %f1316;
	ld.global.f32 	%f1317, [%rd240+12];
	ld.global.f32 	%f1318, [%rd241+12];
	fma.rn.f32 	%f1319, %f127, %f1318, %f1317;
	st.global.f32 	[%rd241+12], %f1319;
	add.s32 	%r501, %r501, 4;
$L__BB0_249:
	setp.eq.s32 	%p172, %r140, 0;
	@%p172 bra 	$L__BB0_253;
	setp.eq.s32 	%p173, %r140, 1;
	mul.wide.u32 	%rd242, %r501, 4;
	add.s64 	%rd27, %rd3, %rd242;
	ld.global.f32 	%f1320, [%rd27];
	add.s64 	%rd28, %rd2, %rd242;
	ld.global.f32 	%f1321, [%rd28];
	fma.rn.f32 	%f1322, %f127, %f1321, %f1320;
	st.global.f32 	[%rd28], %f1322;
	@%p173 bra 	$L__BB0_253;
	setp.eq.s32 	%p174, %r140, 2;
	ld.global.f32 	%f1323, [%rd27+4];
	ld.global.f32 	%f1324, [%rd28+4];
	fma.rn.f32 	%f1325, %f127, %f1324, %f1323;
	st.global.f32 	[%rd28+4], %f1325;
	@%p174 bra 	$L__BB0_253;
	ld.global.f32 	%f1326, [%rd27+8];
	ld.global.f32 	%f1327, [%rd28+8];
	fma.rn.f32 	%f1328, %f127, %f1327, %f1326;
	st.global.f32 	[%rd28+8], %f1328;
$L__BB0_253:
	setp.lt.s32 	%p175, %r245, 1;
	add.s32 	%r462, %r520, 1;
	st.local.u32 	[%rd7], %r245;
	mov.u64 	%rd243, $str$5;
	cvta.global.u64 	%rd244, %rd243;
	add.u64 	%rd245, %SP, 16;
	{ // callseq 9, 0
	.param .b64 param0;
	st.param.b64 	[param0], %rd244;
	.param .b64 param1;
	st.param.b64 	[param1], %rd245;
	.param .b32 retval0;
	call.uni (retval0), 
	vprintf, 
	(
	param0, 
	param1
	);
	ld.param.b32 	%r330, [retval0];
	} // callseq 9
	mov.f32 	%f1694, 0f00000000;
	@%p175 bra 	$L__BB0_280;
	setp.lt.u32 	%p176, %r134, 15;
	@%p176 bra 	$L__BB0_257;
	mov.b32 	%r503, 0;
$L__BB0_256:
	.pragma "nounroll";
	mul.wide.u32 	%rd246, %r520, 4;
	add.s64 	%rd247, %rd4, %rd246;
	ld.global.f32 	%f1330, [%rd247+4];
	cvt.f64.f32 	%fd14, %f1330;
	st.local.f64 	[%rd7], %fd14;
	mov.u64 	%rd248, $str$6;
	cvta.global.u64 	%rd249, %rd248;
	add.u64 	%rd250, %SP, 16;
	{ // callseq 10, 0
	.param .b64 param0;
	st.param.b64 	[param0], %rd249;
	.param .b64 param1;
	st.param.b64 	[param1], %rd250;
	.param .b32 retval0;
	call.uni (retval0), 
	vprintf, 
	(
	param0, 
	param1
	);
	ld.param.b32 	%r333, [retval0];
	} // callseq 10
	ld.global.f32 	%f1331, [%rd247+4];
	cvt.f64.f32 	%fd15, %f1331;
	st.local.f64 	[%rd7], %fd15;
	{ // callseq 11, 0
	.param .b64 param0;
	st.param.b64 	[param0], %rd249;
	.param .b64 param1;
	st.param.b64 	[param1], %rd250;
	.param .b32 retval0;
	call.uni (retval0), 
	vprintf, 
	(
	param0, 
	param1
	);
	ld.param.b32 	%r335, [retval0];
	} // callseq 11
	ld.global.f32 	%f1332, [%rd247+4];
	cvt.f64.f32 	%fd16, %f1332;
	st.local.f64 	[%rd7], %fd16;
	{ // callseq 12, 0
	.param .b64 param0;
	st.param.b64 	[param0], %rd249;
	.param .b64 param1;
	st.param.b64 	[param1], %rd250;
	.param .b32 retval0;
	call.uni (retval0), 
	vprintf, 
	(
	param0, 
	param1
	);
	ld.param.b32 	%r337, [retval0];
	} // callseq 12
	ld.global.f32 	%f1333, [%rd247+4];
	cvt.f64.f32 	%fd17, %f1333;
	st.local.f64 	[%rd7], %fd17;
	{ // callseq 13, 0
	.param .b64 param0;
	st.param.b64 	[param0], %rd249;
	.param .b64 param1;
	st.param.b64 	[param1], %rd250;
	.param .b32 retval0;
	call.uni (retval0), 
	vprintf, 
	(
	param0, 
	param1
	);
	ld.param.b32 	%r339, [retval0];
	} // callseq 13
	ld.global.f32 	%f1334, [%rd247+4];
	cvt.f64.f32 	%fd18, %f1334;
	st.local.f64 	[%rd7], %fd18;
	{ // callseq 14, 0
	.param .b64 param0;
	st.param.b64 	[param0], %rd249;
	.param .b64 param1;
	st.param.b64 	[param1], %rd250;
	.param .b32 retval0;
	call.uni (retval0), 
	vprintf, 
	(
	param0, 
	param1
	);
	ld.param.b32 	%r341, [retval0];
	} // callseq 14
	ld.global.f32 	%f1335, [%rd247+4];
	cvt.f64.f32 	%fd19, %f1335;
	st.local.f64 	[%rd7], %fd19;
	{ // callseq 15, 0
	.param .b64 param0;
	st.param.b64 	[param0], %rd249;
	.param .b64 param1;
	st.param.b64 	[param1], %rd250;
	.param .b32 retval0;
	call.uni (retval0), 
	vprintf, 
	(
	param0, 
	param1
	);
	ld.param.b32 	%r343, [retval0];
	} // callseq 15
	ld.global.f32 	%f1336, [%rd247+4];
	cvt.f64.f32 	%fd20, %f1336;
	st.local.f64 	[%rd7], %fd20;
	{ // callseq 16, 0
	.param .b64 param0;
	st.param.b64 	[param0], %rd249;
	.param .b64 param1;
	st.param.b64 	[param1], %rd250;
	.param .b32 retval0;
	call.uni (retval0), 
	vprintf, 
	(
	param0, 
	param1
	);
	ld.param.b32 	%r345, [retval0];
	} // callseq 16
	ld.global.f32 	%f1337, [%rd247+4];
	cvt.f64.f32 	%fd21, %f1337;
	st.local.f64 	[%rd7], %fd21;
	{ // callseq 17, 0
	.param .b64 param0;
	st.param.b64 	[param0], %rd249;
	.param .b64 param1;
	st.param.b64 	[param1], %rd250;
	.param .b32 retval0;
	call.uni (retval0), 
	vprintf, 
	(
	param0, 
	param1
	);
	ld.param.b32 	%r347, [retval0];
	} // callseq 17
	ld.global.f32 	%f1338, [%rd247+4];
	cvt.f64.f32 	%fd22, %f1338;
	st.local.f64 	[%rd7], %fd22;
	{ // callseq 18, 0
	.param .b64 param0;
	st.param.b64 	[param0], %rd249;
	.param .b64 param1;
	st.param.b64 	[param1], %rd250;
	.param .b32 retval0;
	call.uni (retval0), 
	vprintf, 
	(
	param0, 
	param1
	);
	ld.param.b32 	%r349, [retval0];
	} // callseq 18
	ld.global.f32 	%f1339, [%rd247+4];
	cvt.f64.f32 	%fd23, %f1339;
	st.local.f64 	[%rd7], %fd23;
	{ // callseq 19, 0
	.param .b64 param0;
	st.param.b64 	[param0], %rd249;
	.param .b64 param1;
	st.param.b64 	[param1], %rd250;
	.param .b32 retval0;
	call.uni (retval0), 
	vprintf, 
	(
	param0, 
	param1
	);
	ld.param.b32 	%r351, [retval0];
	} // callseq 19
	ld.global.f32 	%f1340, [%rd247+4];
	cvt.f64.f32 	%fd24, %f1340;
	st.local.f64 	[%rd7], %fd24;
	{ // callseq 20, 0
	.param .b64 param0;
	st.param.b64 	[param0], %rd249;
	.param .b64 param1;
	st.param.b64 	[param1], %rd250;
	.param .b32 retval0;
	call.uni (retval0), 
	vprintf, 
	(
	param0, 
	param1
	);
	ld.param.b32 	%r353, [retval0];
	} // callseq 20
	ld.global.f32 	%f1341, [%rd247+4];
	cvt.f64.f32 	%fd25, %f1341;
	st.local.f64 	[%rd7], %fd25;
	{ // callseq 21, 0
	.param .b64 param0;
	st.param.b64 	[param0], %rd249;
	.param .b64 param1;
	st.param.b64 	[param1], %rd250;
	.param .b32 retval0;
	call.uni (retval0), 
	vprintf, 
	(
	param0, 
	param1
	);
	ld.param.b32 	%r355, [retval0];
	} // callseq 21
	ld.global.f32 	%f1342, [%rd247+4];
	cvt.f64.f32 	%fd26, %f1342;
	st.local.f64 	[%rd7], %fd26;
	{ // callseq 22, 0
	.param .b64 param0;
	st.param.b64 	[param0], %rd249;
	.param .b64 param1;
	st.param.b64 	[param1], %rd250;
	.param .b32 retval0;
	call.uni (retval0), 
	vprintf, 
	(
	param0, 
	param1
	);
	ld.param.b32 	%r357, [retval0];
	} // callseq 22
	ld.global.f32 	%f1343, [%rd247+4];
	cvt.f64.f32 	%fd27, %f1343;
	st.local.f64 	[%rd7], %fd27;
	{ // callseq 23, 0
	.param .b64 param0;
	st.param.b64 	[param0], %rd249;
	.param .b64 param1;
	st.param.b64 	[param1], %rd250;
	.param .b32 retval0;
	call.uni (retval0), 
	vprintf, 
	(
	param0, 
	param1
	);
	ld.param.b32 	%r359, [retval0];
	} // callseq 23
	ld.global.f32 	%f1344, [%rd247+4];
	cvt.f64.f32 	%fd28, %f1344;
	st.local.f64 	[%rd7], %fd28;
	{ // callseq 24, 0
	.param .b64 param0;
	st.param.b64 	[param0], %rd249;
	.param .b64 param1;
	st.param.b64 	[param1], %rd250;
	.param .b32 retval0;
	call.uni (retval0), 
	vprintf, 
	(
	param0, 
	param1
	);
	ld.param.b32 	%r361, [retval0];
	} // callseq 24
	ld.global.f32 	%f1345, [%rd247+4];
	cvt.f64.f32 	%fd29, %f1345;
	st.local.f64 	[%rd7], %fd29;
	{ // callseq 25, 0
	.param .b64 param0;
	st.param.b64 	[param0], %rd249;
	.param .b64 param1;
	st.param.b64 	[param1], %rd250;
	.param .b32 retval0;
	call.uni (retval0), 
	vprintf, 
	(
	param0, 
	param1
	);
	ld.param.b32 	%r363, [retval0];
	} // callseq 25
	add.s32 	%r503, %r503, 16;
	setp.eq.s32 	%p177, %r503, %r139;
	@%p177 bra 	$L__BB0_257;
	bra.uni 	$L__BB0_256;
$L__BB0_257:
	setp.eq.s32 	%p178, %r135, 0;
	@%p178 bra 	$L__BB0_267;
	mul.wide.u32 	%rd251, %r520, 4;
	add.s64 	%rd29, %rd4, %rd251;
	setp.lt.u32 	%p179, %r136, 7;
	@%p179 bra 	$L__BB0_260;
	ld.global.f32 	%f1346, [%rd29+4];
	cvt.f64.f32 	%fd30, %f1346;
	st.local.f64 	[%rd7], %fd30;
	mov.u64 	%rd252, $str$6;
	cvta.global.u64 	%rd253, %rd252;
	add.u64 	%rd254, %SP, 16;
	{ // callseq 26, 0
	.param .b64 param0;
	st.param.b64 	[param0], %rd253;
	.param .b64 param1;
	st.param.b64 	[param1], %rd254;
	.param .b32 retval0;
	call.uni (retval0), 
	vprintf, 
	(
	param0, 
	param1
	);
	ld.param.b32 	%r365, [retval0];
	} // callseq 26
	ld.global.f32 	%f1347, [%rd29+4];
	cvt.f64.f32 	%fd31, %f1347;
	st.local.f64 	[%rd7], %fd31;
	{ // callseq 27, 0
	.param .b64 param0;
	st.param.b64 	[param0], %rd253;
	.param .b64 param1;
	st.param.b64 	[param1], %rd254;
	.param .b32 retval0;
	call.uni (retval0), 
	vprintf, 
	(
	param0, 
	param1
	);
	ld.param.b32 	%r367, [retval0];
	} // callseq 27
	ld.global.f32 	%f1348, [%rd29+4];
	cvt.f64.f32 	%fd32, %f1348;
	st.local.f64 	[%rd7], %fd32;
	{ // callseq 28, 0
	.param .b64 param0;
	st.param.b64 	[param0], %rd253;
	.param .b64 param1;
	st.param.b64 	[param1], %rd254;
	.param .b32 retval0;
	call.uni (retval0), 
	vprintf, 
	(
	param0, 
	param1
	);
	ld.param.b32 	%r369, [retval0];
	} // callseq 28
	ld.global.f32 	%f1349, [%rd29+4];
	cvt.f64.f32 	%fd33, %f1349;
	st.local.f64 	[%rd7], %fd33;
	{ // callseq 29, 0
	.param .b64 param0;
	st.param.b64 	[param0], %rd253;
	.param .b64 param1;
	st.param.b64 	[param1], %rd254;
	.param .b32 retval0;
	call.uni (retval0), 
	vprintf, 
	(
	param0, 
	param1
	);
	ld.param.b32 	%r371, [retval0];
	} // callseq 29
	ld.global.f32 	%f1350, [%rd29+4];
	cvt.f64.f32 	%fd34, %f1350;
	st.local.f64 	[%rd7], %fd34;
	{ // callseq 30, 0
	.param .b64 param0;
	st.param.b64 	[param0], %rd253;
	.param .b64 param1;
	st.param.b64 	[param1], %rd254;
	.param .b32 retval0;
	call.uni (retval0), 
	vprintf, 
	(
	param0, 
	param1
	);
	ld.param.b32 	%r373, [retval0];
	} // callseq 30
	ld.global.f32 	%f1351, [%rd29+4];
	cvt.f64.f32 	%fd35, %f1351;
	st.local.f64 	[%rd7], %fd35;
	{ // callseq 31, 0
	.param .b64 param0;
	st.param.b64 	[param0], %rd253;
	.param .b64 param1;
	st.param.b64 	[param1], %rd254;
	.param .b32 retval0;
	call.uni (retval0), 
	vprintf, 
	(
	param0, 
	param1
	);
	ld.param.b32 	%r375, [retval0];
	} // callseq 31
	ld.global.f32 	%f1352, [%rd29+4];
	cvt.f64.f32 	%fd36, %f1352;
	st.local.f64 	[%rd7], %fd36;
	{ // callseq 32, 0
	.param .b64 param0;
	st.param.b64 	[param0], %rd253;
	.param .b64 param1;
	st.param.b64 	[param1], %rd254;
	.param .b32 retval0;
	call.uni (retval0), 
	vprintf, 
	(
	param0, 
	param1
	);
	ld.param.b32 	%r377, [retval0];
	} // callseq 32
	ld.global.f32 	%f1353, [%rd29+4];
	cvt.f64.f32 	%fd37, %f1353;
	st.local.f64 	[%rd7], %fd37;
	{ // callseq 33, 0
	.param .b64 param0;
	st.param.b64 	[param0], %rd253;
	.param .b64 param1;
	st.param.b64 	[param1], %rd254;
	.param .b32 retval0;
	call.uni (retval0), 
	vprintf, 
	(
	param0, 
	param1
	);
	ld.param.b32 	%r379, [retval0];
	} // callseq 33
$L__BB0_260:
	setp.eq.s32 	%p180, %r137, 0;
	@%p180 bra 	$L__BB0_267;
	setp.lt.u32 	%p181, %r138, 3;
	@%p181 bra 	$L__BB0_263;
	ld.global.f32 	%f1354, [%rd29+4];
	cvt.f64.f32 	%fd38, %f1354;
	st.local.f64 	[%rd7], %fd38;
	mov.u64 	%rd255, $str$6;
	cvta.global.u64 	%rd256, %rd255;
	add.u64 	%rd257, %SP, 16;
	{ // callseq 34, 0
	.param .b64 param0;
	st.param.b64 	[param0], %rd256;
	.param .b64 param1;
	st.param.b64 	[param1], %rd257;
	.param .b32 retval0;
	call.uni (retval0), 
	vprintf, 
	(
	param0, 
	param1
	);
	ld.param.b32 	%r381, [retval0];
	} // callseq 34
	ld.global.f32 	%f1355, [%rd29+4];
	cvt.f64.f32 	%fd39, %f1355;
	st.local.f64 	[%rd7], %fd39;
	{ // callseq 35, 0
	.param .b64 param0;
	st.param.b64 	[param0], %rd256;
	.param .b64 param1;
	st.param.b64 	[param1], %rd257;
	.param .b32 retval0;
	call.uni (retval0), 
	vprintf, 
	(
	param0, 
	param1
	);
	ld.param.b32 	%r383, [retval0];
	} // callseq 35
	ld.global.f32 	%f1356, [%rd29+4];
	cvt.f64.f32 	%fd40, %f1356;
	st.local.f64 	[%rd7], %fd40;
	{ // callseq 36, 0
	.param .b64 param0;
	st.param.b64 	[param0], %rd256;
	.param .b64 param1;
	st.param.b64 	[param1], %rd257;
	.param .b32 retval0;
	call.uni (retval0), 
	vprintf, 
	(
	param0, 
	param1
	);
	ld.param.b32 	%r385, [retval0];
	} // callseq 36
	ld.global.f32 	%f1357, [%rd29+4];
	cvt.f64.f32 	%fd41, %f1357;
	st.local.f64 	[%rd7], %fd41;
	{ // callseq 37, 0
	.param .b64 param0;
	st.param.b64 	[param0], %rd256;
	.param .b64 param1;
	st.param.b64 	[param1], %rd257;
	.param .b32 retval0;
	call.uni (retval0), 
	vprintf, 
	(
	param0, 
	param1
	);
	ld.param.b32 	%r387, [retval0];
	} // callseq 37
$L__BB0_263:
	setp.eq.s32 	%p182, %r140, 0;
	@%p182 bra 	$L__BB0_267;
	setp.eq.s32 	%p183, %r140, 1;
	ld.global.f32 	%f1358, [%rd29+4];
	cvt.f64.f32 	%fd42, %f1358;
	st.local.f64 	[%rd7], %fd42;
	mov.u64 	%rd258, $str$6;
	cvta.global.u64 	%rd259, %rd258;
	add.u64 	%rd260, %SP, 16;
	{ // callseq 38, 0
	.param .b64 param0;
	st.param.b64 	[param0], %rd259;
	.param .b64 param1;
	st.param.b64 	[param1], %rd260;
	.param .b32 retval0;
	call.uni (retval0), 
	vprintf, 
	(
	param0, 
	param1
	);
	ld.param.b32 	%r389, [retval0];
	} // callseq 38
	@%p183 bra 	$L__BB0_267;
	setp.eq.s32 	%p184, %r140, 2;
	ld.global.f32 	%f1359, [%rd29+4];
	cvt.f64.f32 	%fd43, %f1359;
	st.local.f64 	[%rd7], %fd43;
	cvta.global.u64 	%rd262, %rd258;
	{ // callseq 39, 0
	.param .b64 param0;
	st.param.b64 	[param0], %rd262;
	.param .b64 param1;
	st.param.b64 	[param1], %rd260;
	.param .b32 retval0;
	call.uni (retval0), 
	vprintf, 
	(
	param0, 
	param1
	);
	ld.param.b32 	%r391, [retval0];
	} // callseq 39
	@%p184 bra 	$L__BB0_267;
	ld.global.f32 	%f1360, [%rd29+4];
	cvt.f64.f32 	%fd44, %f1360;
	st.local.f64 	[%rd7], %fd44;
	cvta.global.u64 	%rd265, %rd258;
	{ // callseq 40, 0
	.param .b64 param0;
	st.param.b64 	[param0], %rd265;
	.param .b64 param1;
	st.param.b64 	[param1], %rd260;
	.param .b32 retval0;
	call.uni (retval0), 
	vprintf, 
	(
	param0, 
	param1
	);
	ld.param.b32 	%r393, [retval0];
	} // callseq 40
$L__BB0_267:
	setp.lt.u32 	%p185, %r134, 15;
	mov.f32 	%f1694, 0f00000000;
	mov.b32 	%r506, 0;
	@%p185 bra 	$L__BB0_270;
	mov.f32 	%f1694, 0f00000000;
	mov.b32 	%r504, 0;
$L__BB0_269:
	.pragma "nounroll";
	mul.wide.u32 	%rd267, %r504, 4;
	add.s64 	%rd268, %rd6, %rd267;
	ld.global.f32 	%f1364, [%rd268];
	fma.rn.f32 	%f1365, %f1364, %f1364, %f1694;
	ld.global.f32 	%f1366, [%rd268+4];
	fma.rn.f32 	%f1367, %f1366, %f1366, %f1365;
	ld.global.f32 	%f1368, [%rd268+8];
	fma.rn.f32 	%f1369, %f1368, %f1368, %f1367;
	ld.global.f32 	%f1370, [%rd268+12];
	fma.rn.f32 	%f1371, %f1370, %f1370, %f1369;
	ld.global.f32 	%f1372, [%rd268+16];
	fma.rn.f32 	%f1373, %f1372, %f1372, %f1371;
	ld.global.f32 	%f1374, [%rd268+20];
	fma.rn.f32 	%f1375, %f1374, %f1374, %f1373;
	ld.global.f32 	%f1376, [%rd268+24];
	fma.rn.f32 	%f1377, %f1376, %f1376, %f1375;
	ld.global.f32 	%f1378, [%rd268+28];
	fma.rn.f32 	%f1379, %f1378, %f1378, %f1377;
	ld.global.f32 	%f1380, [%rd268+32];
	fma.rn.f32 	%f1381, %f1380, %f1380, %f1379;
	ld.global.f32 	%f1382, [%rd268+36];
	fma.rn.f32 	%f1383, %f1382, %f1382, %f1381;
	ld.global.f32 	%f1384, [%rd268+40];
	fma.rn.f32 	%f1385, %f1384, %f1384, %f1383;
	ld.global.f32 	%f1386, [%rd268+44];
	fma.rn.f32 	%f1387, %f1386, %f1386, %f1385;
	ld.global.f32 	%f1388, [%rd268+48];
	fma.rn.f32 	%f1389, %f1388, %f1388, %f1387;
	ld.global.f32 	%f1390, [%rd268+52];
	fma.rn.f32 	%f1391, %f1390, %f1390, %f1389;
	ld.global.f32 	%f1392, [%rd268+56];
	fma.rn.f32 	%f1393, %f1392, %f1392, %f1391;
	ld.global.f32 	%f1394, [%rd268+60];
	fma.rn.f32 	%f1694, %f1394, %f1394, %f1393;
	add.s32 	%r504, %r504, 16;
	setp.ne.s32 	%p186, %r504, %r139;
	mov.u32 	%r506, %r139;
	@%p186 bra 	$L__BB0_269;
$L__BB0_270:
	setp.eq.s32 	%p187, %r135, 0;
	@%p187 bra 	$L__BB0_280;
	setp.lt.u32 	%p188, %r136, 7;
	@%p188 bra 	$L__BB0_273;
	mul.wide.u32 	%rd269, %r506, 4;
	add.s64 	%rd270, %rd6, %rd269;
	ld.global.f32 	%f1396, [%rd270];
	fma.rn.f32 	%f1397, %f1396, %f1396, %f1694;
	ld.global.f32 	%f1398, [%rd270+4];
	fma.rn.f32 	%f1399, %f1398, %f1398, %f1397;
	ld.global.f32 	%f1400, [%rd270+8];
	fma.rn.f32 	%f1401, %f1400, %f1400, %f1399;
	ld.global.f32 	%f1402, [%rd270+12];
	fma.rn.f32 	%f1403, %f1402, %f1402, %f1401;
	ld.global.f32 	%f1404, [%rd270+16];
	fma.rn.f32 	%f1405, %f1404, %f1404, %f1403;
	ld.global.f32 	%f1406, [%rd270+20];
	fma.rn.f32 	%f1407, %f1406, %f1406, %f1405;
	ld.global.f32 	%f1408, [%rd270+24];
	fma.rn.f32 	%f1409, %f1408, %f1408, %f1407;
	ld.global.f32 	%f1410, [%rd270+28];
	fma.rn.f32 	%f1694, %f1410, %f1410, %f1409;
	add.s32 	%r506, %r506, 8;
$L__BB0_273:
	setp.eq.s32 	%p189, %r137, 0;
	@%p189 bra 	$L__BB0_280;
	setp.lt.u32 	%p190, %r138, 3;
	@%p190 bra 	$L__BB0_276;
	mul.wide.u32 	%rd271, %r506, 4;
	add.s64 	%rd272, %rd6, %rd271;
	ld.global.f32 	%f1412, [%rd272];
	fma.rn.f32 	%f1413, %f1412, %f1412, %f1694;
	ld.global.f32 	%f1414, [%rd272+4];
	fma.rn.f32 	%f1415, %f1414, %f1414, %f1413;
	ld.global.f32 	%f1416, [%rd272+8];
	fma.rn.f32 	%f1417, %f1416, %f1416, %f1415;
	ld.global.f32 	%f1418, [%rd272+12];
	fma.rn.f32 	%f1694, %f1418, %f1418, %f1417;
	add.s32 	%r506, %r506, 4;
$L__BB0_276:
	setp.eq.s32 	%p191, %r140, 0;
	@%p191 bra 	$L__BB0_280;
	setp.eq.s32 	%p192, %r140, 1;
	mul.wide.u32 	%rd273, %r506, 4;
	add.s64 	%rd30, %rd6, %rd273;
	ld.global.f32 	%f1419, [%rd30];
	fma.rn.f32 	%f1694, %f1419, %f1419, %f1694;
	@%p192 bra 	$L__BB0_280;
	setp.eq.s32 	%p193, %r140, 2;
	ld.global.f32 	%f1420, [%rd30+4];
	fma.rn.f32 	%f1694, %f1420, %f1420, %f1694;
	@%p193 bra 	$L__BB0_280;
	ld.global.f32 	%f1421, [%rd30+8];
	fma.rn.f32 	%f1694, %f1421, %f1421, %f1694;
$L__BB0_280:
	setp.lt.s32 	%p194, %r245, 1;
	sqrt.rn.f32 	%f142, %f1694;
	mov.f32 	%f1702, 0f00000000;
	@%p194 bra 	$L__BB0_294;
	setp.lt.u32 	%p195, %r134, 15;
	mov.f32 	%f1702, 0f00000000;
	mov.b32 	%r510, 0;
	@%p195 bra 	$L__BB0_284;
	mov.f32 	%f1702, 0f00000000;
	mov.b32 	%r508, 0;
$L__BB0_283:
	.pragma "nounroll";
	mul.wide.u32 	%rd274, %r508, 4;
	add.s64 	%rd275, %rd4, %rd274;
	ld.global.f32 	%f1426, [%rd275];
	fma.rn.f32 	%f1427, %f1426, %f1426, %f1702;
	ld.global.f32 	%f1428, [%rd275+4];
	fma.rn.f32 	%f1429, %f1428, %f1428, %f1427;
	ld.global.f32 	%f1430, [%rd275+8];
	fma.rn.f32 	%f1431, %f1430, %f1430, %f1429;
	ld.global.f32 	%f1432, [%rd275+12];
	fma.rn.f32 	%f1433, %f1432, %f1432, %f1431;
	ld.global.f32 	%f1434, [%rd275+16];
	fma.rn.f32 	%f1435, %f1434, %f1434, %f1433;
	ld.global.f32 	%f1436, [%rd275+20];
	fma.rn.f32 	%f1437, %f1436, %f1436, %f1435;
	ld.global.f32 	%f1438, [%rd275+24];
	fma.rn.f32 	%f1439, %f1438, %f1438, %f1437;
	ld.global.f32 	%f1440, [%rd275+28];
	fma.rn.f32 	%f1441, %f1440, %f1440, %f1439;
	ld.global.f32 	%f1442, [%rd275+32];
	fma.rn.f32 	%f1443, %f1442, %f1442, %f1441;
	ld.global.f32 	%f1444, [%rd275+36];
	fma.rn.f32 	%f1445, %f1444, %f1444, %f1443;
	ld.global.f32 	%f1446, [%rd275+40];
	fma.rn.f32 	%f1447, %f1446, %f1446, %f1445;
	ld.global.f32 	%f1448, [%rd275+44];
	fma.rn.f32 	%f1449, %f1448, %f1448, %f1447;
	ld.global.f32 	%f1450, [%rd275+48];
	fma.rn.f32 	%f1451, %f1450, %f1450, %f1449;
	ld.global.f32 	%f1452, [%rd275+52];
	fma.rn.f32 	%f1453, %f1452, %f1452, %f1451;
	ld.global.f32 	%f1454, [%rd275+56];
	fma.rn.f32 	%f1455, %f1454, %f1454, %f1453;
	ld.global.f32 	%f1456, [%rd275+60];
	fma.rn.f32 	%f1702, %f1456, %f1456, %f1455;
	add.s32 	%r508, %r508, 16;
	setp.ne.s32 	%p196, %r508, %r139;
	mov.u32 	%r510, %r139;
	@%p196 bra 	$L__BB0_283;
$L__BB0_284:
	setp.eq.s32 	%p197, %r135, 0;
	@%p197 bra 	$L__BB0_294;
	setp.lt.u32 	%p198, %r136, 7;
	@%p198 bra 	$L__BB0_287;
	mul.wide.u32 	%rd276, %r510, 4;
	add.s64 	%rd277, %rd4, %rd276;
	ld.global.f32 	%f1458, [%rd277];
	fma.rn.f32 	%f1459, %f1458, %f1458, %f1702;
	ld.global.f32 	%f1460, [%rd277+4];
	fma.rn.f32 	%f1461, %f1460, %f1460, %f1459;
	ld.global.f32 	%f1462, [%rd277+8];
	fma.rn.f32 	%f1463, %f1462, %f1462, %f1461;
	ld.global.f32 	%f1464, [%rd277+12];
	fma.rn.f32 	%f1465, %f1464, %f1464, %f1463;
	ld.global.f32 	%f1466, [%rd277+16];
	fma.rn.f32 	%f1467, %f1466, %f1466, %f1465;
	ld.global.f32 	%f1468, [%rd277+20];
	fma.rn.f32 	%f1469, %f1468, %f1468, %f1467;
	ld.global.f32 	%f1470, [%rd277+24];
	fma.rn.f32 	%f1471, %f1470, %f1470, %f1469;
	ld.global.f32 	%f1472, [%rd277+28];
	fma.rn.f32 	%f1702, %f1472, %f1472, %f1471;
	add.s32 	%r510, %r510, 8;
$L__BB0_287:
	setp.eq.s32 	%p199, %r137, 0;
	@%p199 bra 	$L__BB0_294;
	setp.lt.u32 	%p200, %r138, 3;
	@%p200 bra 	$L__BB0_290;
	mul.wide.u32 	%rd278, %r510, 4;
	add.s64 	%rd279, %rd4, %rd278;
	ld.global.f32 	%f1474, [%rd279];
	fma.rn.f32 	%f1475, %f1474, %f1474, %f1702;
	ld.global.f32 	%f1476, [%rd279+4];
	fma.rn.f32 	%f1477, %f1476, %f1476, %f1475;
	ld.global.f32 	%f1478, [%rd279+8];
	fma.rn.f32 	%f1479, %f1478, %f1478, %f1477;
	ld.global.f32 	%f1480, [%rd279+12];
	fma.rn.f32 	%f1702, %f1480, %f1480, %f1479;
	add.s32 	%r510, %r510, 4;
$L__BB0_290:
	setp.eq.s32 	%p201, %r140, 0;
	@%p201 bra 	$L__BB0_294;
	setp.eq.s32 	%p202, %r140, 1;
	mul.wide.u32 	%rd280, %r510, 4;
	add.s64 	%rd31, %rd4, %rd280;
	ld.global.f32 	%f1481, [%rd31];
	fma.rn.f32 	%f1702, %f1481, %f1481, %f1702;
	@%p202 bra 	$L__BB0_294;
	setp.eq.s32 	%p203, %r140, 2;
	ld.global.f32 	%f1482, [%rd31+4];
	fma.rn.f32 	%f1702, %f1482, %f1482, %f1702;
	@%p203 bra 	$L__BB0_294;
	ld.global.f32 	%f1483, [%rd31+8];
	fma.rn.f32 	%f1702, %f1483, %f1483, %f1702;
$L__BB0_294:
	setp.lt.s32 	%p204, %r245, 1;
	sqrt.rn.f32 	%f157, %f1702;
	mov.f32 	%f1710, 0f00000000;
	@%p204 bra 	$L__BB0_308;
	setp.lt.u32 	%p205, %r134, 15;
	mov.f32 	%f1710, 0f00000000;
	mov.b32 	%r514, 0;
	@%p205 bra 	$L__BB0_298;
	mov.f32 	%f1710, 0f00000000;
	mov.b32 	%r512, 0;
$L__BB0_297:
	.pragma "nounroll";
	mul.wide.u32 	%rd281, %r512, 4;
	add.s64 	%rd282, %rd6, %rd281;
	ld.global.f32 	%f1488, [%rd282];
	fma.rn.f32 	%f1489, %f1488, %f1488, %f1710;
	ld.global.f32 	%f1490, [%rd282+4];
	fma.rn.f32 	%f1491, %f1490, %f1490, %f1489;
	ld.global.f32 	%f1492, [%rd282+8];
	fma.rn.f32 	%f1493, %f1492, %f1492, %f1491;
	ld.global.f32 	%f1494, [%rd282+12];
	fma.rn.f32 	%f1495, %f1494, %f1494, %f1493;
	ld.global.f32 	%f1496, [%rd282+16];
	fma.rn.f32 	%f1497, %f1496, %f1496, %f1495;
	ld.global.f32 	%f1498, [%rd282+20];
	fma.rn.f32 	%f1499, %f1498, %f1498, %f1497;
	ld.global.f32 	%f1500, [%rd282+24];
	fma.rn.f32 	%f1501, %f1500, %f1500, %f1499;
	ld.global.f32 	%f1502, [%rd282+28];
	fma.rn.f32 	%f1503, %f1502, %f1502, %f1501;
	ld.global.f32 	%f1504, [%rd282+32];
	fma.rn.f32 	%f1505, %f1504, %f1504, %f1503;
	ld.global.f32 	%f1506, [%rd282+36];
	fma.rn.f32 	%f1507, %f1506, %f1506, %f1505;
	ld.global.f32 	%f1508, [%rd282+40];
	fma.rn.f32 	%f1509, %f1508, %f1508, %f1507;
	ld.global.f32 	%f1510, [%rd282+44];
	fma.rn.f32 	%f1511, %f1510, %f1510, %f1509;
	ld.global.f32 	%f1512, [%rd282+48];
	fma.rn.f32 	%f1513, %f1512, %f1512, %f1511;
	ld.global.f32 	%f1514, [%rd282+52];
	fma.rn.f32 	%f1515, %f1514, %f1514, %f1513;
	ld.global.f32 	%f1516, [%rd282+56];
	fma.rn.f32 	%f1517, %f1516, %f1516, %f1515;
	ld.global.f32 	%f1518, [%rd282+60];
	fma.rn.f32 	%f1710, %f1518, %f1518, %f1517;
	add.s32 	%r512, %r512, 16;
	setp.ne.s32 	%p206, %r512, %r139;
	mov.u32 	%r514, %r139;
	@%p206 bra 	$L__BB0_297;
$L__BB0_298:
	setp.eq.s32 	%p207, %r135, 0;
	@%p207 bra 	$L__BB0_308;
	setp.lt.u32 	%p208, %r136, 7;
	@%p208 bra 	$L__BB0_301;
	mul.wide.u32 	%rd283, %r514, 4;
	add.s64 	%rd284, %rd6, %rd283;
	ld.global.f32 	%f1520, [%rd284];
	fma.rn.f32 	%f1521, %f1520, %f1520, %f1710;
	ld.global.f32 	%f1522, [%rd284+4];
	fma.rn.f32 	%f1523, %f1522, %f1522, %f1521;
	ld.global.f32 	%f1524, [%rd284+8];
	fma.rn.f32 	%f1525, %f1524, %f1524, %f1523;
	ld.global.f32 	%f1526, [%rd284+12];
	fma.rn.f32 	%f1527, %f1526, %f1526, %f1525;
	ld.global.f32 	%f1528, [%rd284+16];
	fma.rn.f32 	%f1529, %f1528, %f1528, %f1527;
	ld.global.f32 	%f1530, [%rd284+20];
	fma.rn.f32 	%f1531, %f1530, %f1530, %f1529;
	ld.global.f32 	%f1532, [%rd284+24];
	fma.rn.f32 	%f1533, %f1532, %f1532, %f1531;
	ld.global.f32 	%f1534, [%rd284+28];
	fma.rn.f32 	%f1710, %f1534, %f1534, %f1533;
	add.s32 	%r514, %r514, 8;
$L__BB0_301:
	setp.eq.s32 	%p209, %r137, 0;
	@%p209 bra 	$L__BB0_308;
	setp.lt.u32 	%p210, %r138, 3;
	@%p210 bra 	$L__BB0_304;
	mul.wide.u32 	%rd285, %r514, 4;
	add.s64 	%rd286, %rd6, %rd285;
	ld.global.f32 	%f1536, [%rd286];
	fma.rn.f32 	%f1537, %f1536, %f1536, %f1710;
	ld.global.f32 	%f1538, [%rd286+4];
	fma.rn.f32 	%f1539, %f1538, %f1538, %f1537;
	ld.global.f32 	%f1540, [%rd286+8];
	fma.rn.f32 	%f1541, %f1540, %f1540, %f1539;
	ld.global.f32 	%f1542, [%rd286+12];
	fma.rn.f32 	%f1710, %f1542, %f1542, %f1541;
	add.s32 	%r514, %r514, 4;
$L__BB0_304:
	setp.eq.s32 	%p211, %r140, 0;
	@%p211 bra 	$L__BB0_308;
	setp.eq.s32 	%p212, %r140, 1;
	mul.wide.u32 	%rd287, %r514, 4;
	add.s64 	%rd32, %rd6, %rd287;
	ld.global.f32 	%f1543, [%rd32];
	fma.rn.f32 	%f1710, %f1543, %f1543, %f1710;
	@%p212 bra 	$L__BB0_308;
	setp.eq.s32 	%p213, %r140, 2;
	ld.global.f32 	%f1544, [%rd32+4];
	fma.rn.f32 	%f1710, %f1544, %f1544, %f1710;
	@%p213 bra 	$L__BB0_308;
	ld.global.f32 	%f1545, [%rd32+8];
	fma.rn.f32 	%f1710, %f1545, %f1545, %f1710;
$L__BB0_308:
	setp.lt.s32 	%p214, %r245, 1;
	mov.f32 	%f1718, 0f00000000;
	@%p214 bra 	$L__BB0_322;
	setp.lt.u32 	%p215, %r134, 15;
	mov.f32 	%f1718, 0f00000000;
	mov.b32 	%r518, 0;
	@%p215 bra 	$L__BB0_312;
	mov.f32 	%f1718, 0f00000000;
	mov.b32 	%r516, 0;
$L__BB0_311:
	.pragma "nounroll";
	mul.wide.u32 	%rd288, %r516, 4;
	add.s64 	%rd289, %rd4, %rd288;
	ld.global.f32 	%f1550, [%rd289];
	fma.rn.f32 	%f1551, %f1550, %f1550, %f1718;
	ld.global.f32 	%f1552, [%rd289+4];
	fma.rn.f32 	%f1553, %f1552, %f1552, %f1551;
	ld.global.f32 	%f1554, [%rd289+8];
	fma.rn.f32 	%f1555, %f1554, %f1554, %f1553;
	ld.global.f32 	%f1556, [%rd289+12];
	fma.rn.f32 	%f1557, %f1556, %f1556, %f1555;
	ld.global.f32 	%f1558, [%rd289+16];
	fma.rn.f32 	%f1559, %f1558, %f1558, %f1557;
	ld.global.f32 	%f1560, [%rd289+20];
	fma.rn.f32 	%f1561, %f1560, %f1560, %f1559;
	ld.global.f32 	%f1562, [%rd289+24];
	fma.rn.f32 	%f1563, %f1562, %f1562, %f1561;
	ld.global.f32 	%f1564, [%rd289+28];
	fma.rn.f32 	%f1565, %f1564, %f1564, %f1563;
	ld.global.f32 	%f1566, [%rd289+32];
	fma.rn.f32 	%f1567, %f1566, %f1566, %f1565;
	ld.global.f32 	%f1568, [%rd289+36];
	fma.rn.f32 	%f1569, %f1568, %f1568, %f1567;
	ld.global.f32 	%f1570, [%rd289+40];
	fma.rn.f32 	%f1571, %f1570, %f1570, %f1569;
	ld.global.f32 	%f1572, [%rd289+44];
	fma.rn.f32 	%f1573, %f1572, %f1572, %f1571;
	ld.global.f32 	%f1574, [%rd289+48];
	fma.rn.f32 	%f1575, %f1574, %f1574, %f1573;
	ld.global.f32 	%f1576, [%rd289+52];
	fma.rn.f32 	%f1577, %f1576, %f1576, %f1575;
	ld.global.f32 	%f1578, [%rd289+56];
	fma.rn.f32 	%f1579, %f1578, %f1578, %f1577;
	ld.global.f32 	%f1580, [%rd289+60];
	fma.rn.f32 	%f1718, %f1580, %f1580, %f1579;
	add.s32 	%r516, %r516, 16;
	setp.ne.s32 	%p216, %r516, %r139;
	mov.u32 	%r518, %r139;
	@%p216 bra 	$L__BB0_311;
$L__BB0_312:
	setp.eq.s32 	%p217, %r135, 0;
	@%p217 bra 	$L__BB0_322;
	setp.lt.u32 	%p218, %r136, 7;
	@%p218 bra 	$L__BB0_315;
	mul.wide.u32 	%rd290, %r518, 4;
	add.s64 	%rd291, %rd4, %rd290;
	ld.global.f32 	%f1582, [%rd291];
	fma.rn.f32 	%f1583, %f1582, %f1582, %f1718;
	ld.global.f32 	%f1584, [%rd291+4];
	fma.rn.f32 	%f1585, %f1584, %f1584, %f1583;
	ld.global.f32 	%f1586, [%rd291+8];
	fma.rn.f32 	%f1587, %f1586, %f1586, %f1585;
	ld.global.f32 	%f1588, [%rd291+12];
	fma.rn.f32 	%f1589, %f1588, %f1588, %f1587;
	ld.global.f32 	%f1590, [%rd291+16];
	fma.rn.f32 	%f1591, %f1590, %f1590, %f1589;
	ld.global.f32 	%f1592, [%rd291+20];
	fma.rn.f32 	%f1593, %f1592, %f1592, %f1591;
	ld.global.f32 	%f1594, [%rd291+24];
	fma.rn.f32 	%f1595, %f1594, %f1594, %f1593;
	ld.global.f32 	%f1596, [%rd291+28];
	fma.rn.f32 	%f1718, %f1596, %f1596, %f1595;
	add.s32 	%r518, %r518, 8;
$L__BB0_315:
	setp.eq.s32 	%p219, %r137, 0;
	@%p219 bra 	$L__BB0_322;
	setp.lt.u32 	%p220, %r138, 3;
	@%p220 bra 	$L__BB0_318;
	mul.wide.u32 	%rd292, %r518, 4;
	add.s64 	%rd293, %rd4, %rd292;
	ld.global.f32 	%f1598, [%rd293];
	fma.rn.f32 	%f1599, %f1598, %f1598, %f1718;
	ld.global.f32 	%f1600, [%rd293+4];
	fma.rn.f32 	%f1601, %f1600, %f1600, %f1599;
	ld.global.f32 	%f1602, [%rd293+8];
	fma.rn.f32 	%f1603, %f1602, %f1602, %f1601;
	ld.global.f32 	%f1604, [%rd293+12];
	fma.rn.f32 	%f1718, %f1604, %f1604, %f1603;
	add.s32 	%r518, %r518, 4;
$L__BB0_318:
	setp.eq.s32 	%p221, %r140, 0;
	@%p221 bra 	$L__BB0_322;
	setp.eq.s32 	%p222, %r140, 1;
	mul.wide.u32 	%rd294, %r518, 4;
	add.s64 	%rd33, %rd4, %rd294;
	ld.global.f32 	%f1605, [%rd33];
	fma.rn.f32 	%f1718, %f1605, %f1605, %f1718;
	@%p222 bra 	$L__BB0_322;
	setp.eq.s32 	%p223, %r140, 2;
	ld.global.f32 	%f1606, [%rd33+4];
	fma.rn.f32 	%f1718, %f1606, %f1606, %f1718;
	@%p223 bra 	$L__BB0_322;
	ld.global.f32 	%f1607, [%rd33+8];
	fma.rn.f32 	%f1718, %f1607, %f1607, %f1718;
$L__BB0_322:
	sqrt.rn.f32 	%f1608, %f1718;
	sqrt.rn.f32 	%f1609, %f1710;
	div.rn.f32 	%f1610, %f1609, %f1608;
	cvt.f64.f32 	%fd45, %f1610;
	cvt.f64.f32 	%fd46, %f142;
	cvt.f64.f32 	%fd47, %f157;
	st.local.v2.f64 	[%rd7], {%fd46, %fd47};
	mov.f64 	%fd48, 0d3EB0C6F7A0B5ED8D;
	st.local.v2.f64 	[%rd7+16], {%fd45, %fd48};
	mov.u64 	%rd295, $str$3;
	cvta.global.u64 	%rd296, %rd295;
	add.u64 	%rd297, %SP, 16;
	{ // callseq 41, 0
	.param .b64 param0;
	st.param.b64 	[param0], %rd296;
	.param .b64 param1;
	st.param.b64 	[param1], %rd297;
	.param .b32 retval0;
	call.uni (retval0), 
	vprintf, 
	(
	param0, 
	param1
	);
	ld.param.b32 	%r404, [retval0];
	} // callseq 41
	setp.ne.s32 	%p224, %r462, 10001;
	mov.b32 	%r520, 10001;
	@%p224 bra 	$L__BB0_115;
$L__BB0_323:
	st.local.u32 	[%rd7], %r520;
	mov.u64 	%rd298, $str$7;
	cvta.global.u64 	%rd299, %rd298;
	add.u64 	%rd300, %SP, 16;
	{ // callseq 42, 0
	.param .b64 param0;
	st.param.b64 	[param0], %rd299;
	.param .b64 param1;
	st.param.b64 	[param1], %rd300;
	.param .b32 retval0;
	call.uni (retval0), 
	vprintf, 
	(
	param0, 
	param1
	);
	ld.param.b32 	%r406, [retval0];
	} // callseq 42
	ret;

}


// ===== COMPILED SASS (sm_100) =====

	.target	sm_100

	.elftype	@"ET_EXEC"


//--------------------- .note.nv.tkinfo           --------------------------
	.section	.note.nv.tkinfo,"",@"SHT_NOTE"
	.sectionflags	@"SHF_NOTE_NV_TKINFO"
	.tkinfo
        /*0018*/ 	.word	0x00000002
        /*0030*/ 	.string	""
        /*0030*/ 	.string	"ptxas"
        /*0030*/ 	.string	"Cuda compilation tools, release 13.0, V13.0.88"
        /*0030*/ 	.string	"Build cuda_13.0.r13.0/compiler.36424714_0"
        /*0030*/ 	.string	"-arch sm_100 -m 64 "



//--------------------- .note.nv.cuinfo           --------------------------
	.section	.note.nv.cuinfo,"",@"SHT_NOTE"
	.sectionflags	@"SHF_NOTE_NV_CUINFO"
        /*0018*/ 	.short	0x0002
        /*001a*/ 	.short	0x0064
        /*001c*/ 	.short	0x0082
	.zero		2


//--------------------- .nv.info                  --------------------------
	.section	.nv.info,"",@"SHT_CUDA_INFO"
	.align	4


	//----- nvinfo : EIATTR_REGCOUNT
	.align		4
        /*0000*/ 	.byte	0x04, 0x2f
        /*0002*/ 	.short	(.L_9 - .L_8)
	.align		4
.L_8:
        /*0004*/ 	.word	index@(_Z8cgkerneliiiPfPiS0_S_S_S_S_S_S_ff)
        /*0008*/ 	.word	0x00000028


	//----- nvinfo : EIATTR_FRAME_SIZE
	.align		4
.L_9:
        /*000c*/ 	.byte	0x04, 0x11
        /*000e*/ 	.short	(.L_11 - .L_10)
	.align		4
.L_10:
        /*0010*/ 	.word	index@($__internal_1_$__cuda_sm3x_div_rn_noftz_f32_slowpath)
        /*0014*/ 	.word	0x00000030


	//----- nvinfo : EIATTR_FRAME_SIZE
	.align		4
.L_11:
        /*0018*/ 	.byte	0x04, 0x11
        /*001a*/ 	.short	(.L_13 - .L_12)
	.align		4
.L_12:
        /*001c*/ 	.word	index@($__internal_0_$__cuda_sm20_sqrt_rn_f32_slowpath)
        /*0020*/ 	.word	0x00000030


	//----- nvinfo : EIATTR_FRAME_SIZE
	.align		4
.L_13:
        /*0024*/ 	.byte	0x04, 0x11
        /*0026*/ 	.short	(.L_15 - .L_14)
	.align		4
.L_14:
        /*0028*/ 	.word	index@(_Z8cgkerneliiiPfPiS0_S_S_S_S_S_S_ff)
        /*002c*/ 	.word	0x00000030


	//----- nvinfo : EIATTR_MIN_STACK_SIZE
	.align		4
.L_15:
        /*0030*/ 	.byte	0x04, 0x12
        /*0032*/ 	.short	(.L_17 - .L_16)
	.align		4
.L_16:
        /*0034*/ 	.word	index@(_Z8cgkerneliiiPfPiS0_S_S_S_S_S_S_ff)
        /*0038*/ 	.word	0x00000030
.L_17:


//--------------------- .nv.compat                --------------------------
	.section	.nv.compat,"",@"SHT_CUDA_COMPAT_INFO"
	.align	4
        /*0000*/ 	.byte	0x02, 0x09, 0x00, 0x00, 0x02, 0x02, 0x01, 0x00, 0x02, 0x05, 0x05, 0x00, 0x03, 0x07, 0x01, 0x01
        /*0010*/ 	.byte	0x02, 0x03, 0x00, 0x00, 0x02, 0x06, 0x01, 0x00, 0x04, 0x0b, 0x08, 0x00, 0x01, 0x00, 0x00, 0x00
        /*0020*/ 	.byte	0x00, 0x00, 0x00, 0x00


//--------------------- .nv.info._Z8cgkerneliiiPfPiS0_S_S_S_S_S_S_ff --------------------------
	.section	.nv.info._Z8cgkerneliiiPfPiS0_S_S_S_S_S_S_ff,"",@"SHT_CUDA_INFO"
	.sectionflags	@""
	.align	4


	//----- nvinfo : EIATTR_CUDA_API_VERSION
	.align		4
        /*0000*/ 	.byte	0x04, 0x37
        /*0002*/ 	.short	(.L_19 - .L_18)
.L_18:
        /*0004*/ 	.word	0x00000082


	//----- nvinfo : EIATTR_KPARAM_INFO
	.align		4
.L_19:
        /*0008*/ 	.byte	0x04, 0x17
        /*000a*/ 	.short	(.L_21 - .L_20)
.L_20:
        /*000c*/ 	.word	0x00000000
        /*0010*/ 	.short	0x000d
        /*0012*/ 	.short	0x005c
        /*0014*/ 	.byte	0x00, 0xf0, 0x11, 0x00


	//----- nvinfo : EIATTR_KPARAM_INFO
	.align		4
.L_21:
        /*0018*/ 	.byte	0x04, 0x17
        /*001a*/ 	.short	(.L_23 - .L_22)
.L_22:
        /*001c*/ 	.word	0x00000000
        /*0020*/ 	.short	0x000c
        /*0022*/ 	.short	0x0058
        /*0024*/ 	.byte	0x00, 0xf0, 0x11, 0x00


	//----- nvinfo : EIATTR_KPARAM_INFO
	.align		4
.L_23:
        /*0028*/ 	.byte	0x04, 0x17
        /*002a*/ 	.short	(.L_25 - .L_24)
.L_24:
        /*002c*/ 	.word	0x00000000
        /*0030*/ 	.short	0x000b
        /*0032*/ 	.short	0x0050
        /*0034*/ 	.byte	0x00, 0xf5, 0x21, 0x00


	//----- nvinfo : EIATTR_KPARAM_INFO
	.align		4
.L_25:
        /*0038*/ 	.byte	0x04, 0x17
        /*003a*/ 	.short	(.L_27 - .L_26)
.L_26:
        /*003c*/ 	.word	0x00000000
        /*0040*/ 	.short	0x000a
        /*0042*/ 	.short	0x0048
        /*0044*/ 	.byte	0x00, 0xf5, 0x21, 0x00


	//----- nvinfo : EIATTR_KPARAM_INFO
	.align		4
.L_27:
        /*0048*/ 	.byte	0x04, 0x17
        /*004a*/ 	.short	(.L_29 - .L_28)
.L_28:
        /*004c*/ 	.word	0x00000000
        /*0050*/ 	.short	0x0009
        /*0052*/ 	.short	0x0040
        /*0054*/ 	.byte	0x00, 0xf5, 0x21, 0x00


	//----- nvinfo : EIATTR_KPARAM_INFO
	.align		4
.L_29:
        /*0058*/ 	.byte	0x04, 0x17
        /*005a*/ 	.short	(.L_31 - .L_30)
.L_30:
        /*005c*/ 	.word	0x00000000
        /*0060*/ 	.short	0x0008
        /*0062*/ 	.short	0x0038
        /*0064*/ 	.byte	0x00, 0xf5, 0x21, 0x00


	//----- nvinfo : EIATTR_KPARAM_INFO
	.align		4
.L_31:
        /*0068*/ 	.byte	0x04, 0x17
        /*006a*/ 	.short	(.L_33 - .L_32)
.L_32:
        /*006c*/ 	.word	0x00000000
        /*0070*/ 	.short	0x0007
        /*0072*/ 	.short	0x0030
        /*0074*/ 	.byte	0x00, 0xf5, 0x21, 0x00


	//----- nvinfo : EIATTR_KPARAM_INFO
	.align		4
.L_33:
        /*0078*/ 	.byte	0x04, 0x17
        /*007a*/ 	.short	(.L_35 - .L_34)
.L_34:
        /*007c*/ 	.word	0x00000000
        /*0080*/ 	.short	0x0006
        /*0082*/ 	.short	0x0028
        /*0084*/ 	.byte	0x00, 0xf5, 0x21, 0x00


	//----- nvinfo : EIATTR_KPARAM_INFO
	.align		4
.L_35:
        /*0088*/ 	.byte	0x04, 0x17
        /*008a*/ 	.short	(.L_37 - .L_36)
.L_36:
        /*008c*/ 	.word	0x00000000
        /*0090*/ 	.short	0x0005
        /*0092*/ 	.short	0x0020
        /*0094*/ 	.byte	0x00, 0xf5, 0x21, 0x00


	//----- nvinfo : EIATTR_KPARAM_INFO
	.align		4
.L_37:
        /*0098*/ 	.byte	0x04, 0x17
        /*009a*/ 	.short	(.L_39 - .L_38)
.L_38:
        /*009c*/ 	.word	0x00000000
        /*00a0*/ 	.short	0x0004
        /*00a2*/ 	.short	0x0018
        /*00a4*/ 	.byte	0x00, 0xf5, 0x21, 0x00


	//----- nvinfo : EIATTR_KPARAM_INFO
	.align		4
.L_39:
        /*00a8*/ 	.byte	0x04, 0x17
        /*00aa*/ 	.short	(.L_41 - .L_40)
.L_40:
        /*00ac*/ 	.word	0x00000000
        /*00b0*/ 	.short	0x0003
        /*00b2*/ 	.short	0x0010
        /*00b4*/ 	.byte	0x00, 0xf5, 0x21, 0x00


	//----- nvinfo : EIATTR_KPARAM_INFO
	.align		4
.L_41:
        /*00b8*/ 	.byte	0x04, 0x17
        /*00ba*/ 	.short	(.L_43 - .L_42)
.L_42:
        /*00bc*/ 	.word	0x00000000
        /*00c0*/ 	.short	0x0002
        /*00c2*/ 	.short	0x0008
        /*00c4*/ 	.byte	0x00, 0xf0, 0x11, 0x00


	//----- nvinfo : EIATTR_KPARAM_INFO
	.align		4
.L_43:
        /*00c8*/ 	.byte	0x04, 0x17
        /*00ca*/ 	.short	(.L_45 - .L_44)
.L_44:
        /*00cc*/ 	.word	0x00000000
        /*00d0*/ 	.short	0x0001
        /*00d2*/ 	.short	0x0004
        /*00d4*/ 	.byte	0x00, 0xf0, 0x11, 0x00


	//----- nvinfo : EIATTR_KPARAM_INFO
	.align		4
.L_45:
        /*00d8*/ 	.byte	0x04, 0x17
        /*00da*/ 	.short	(.L_47 - .L_46)
.L_46:
        /*00dc*/ 	.word	0x00000000
        /*00e0*/ 	.short	0x0000
        /*00e2*/ 	.short	0x0000
        /*00e4*/ 	.byte	0x00, 0xf0, 0x11, 0x00


	//----- nvinfo : EIATTR_SPARSE_MMA_MASK
	.align		4
.L_47:
        /*00e8*/ 	.byte	0x03, 0x50
        /*00ea*/ 	.short	0x0000


	//----- nvinfo : EIATTR_MAXREG_COUNT
	.align		4
        /*00ec*/ 	.byte	0x03, 0x1b
        /*00ee*/ 	.short	0x00ff


	//----- nvinfo : EIATTR_EXTERNS
	.align		4
        /*00f0*/ 	.byte	0x04, 0x0f
        /*00f2*/ 	.short	(.L_49 - .L_48)


	//   ....[0]....
	.align		4
.L_48:
        /*00f4*/ 	.word	index@(vprintf)


	//----- nvinfo : EIATTR_MERCURY_ISA_VERSION
	.align		4
.L_49:
        /*00f8*/ 	.byte	0x03, 0x5f
        /*00fa*/ 	.short	0x0101


	//----- nvinfo : EIATTR_VRC_CTA_INIT_COUNT
	.align		4
        /*00fc*/ 	.byte	0x02, 0x4a
	.zero		1
	.zero		1


	//----- nvinfo : EIATTR_SYSCALL_OFFSETS
	.align		4
        /*0100*/ 	.byte	0x04, 0x46
        /*0102*/ 	.short	(.L_51 - .L_50)


	//   ....[0]....
.L_50:
        /*0104*/ 	.word	0x00000600


	//   ....[1]....
        /*0108*/ 	.word	0x00000ba0


	//   ....[2]....
        /*010c*/ 	.word	0x00000ca0


	//   ....[3]....
        /*0110*/ 	.word	0x00000d60


	//   ....[4]....
        /*0114*/ 	.word	0x00004440


	//   ....[5]....
        /*0118*/ 	.word	0x000059e0


	//   ....[6]....
        /*011c*/ 	.word	0x00005ab0


	//   ....[7]....
        /*0120*/ 	.word	0x00006420


	//   ....[8]....
        /*0124*/ 	.word	0x000064f0


	//   ....[9]....
        /*0128*/ 	.word	0x00009e70


	//   ....[10]....
        /*012c*/ 	.word	0x0000a010


	//   ....[11]....
        /*0130*/ 	.word	0x0000a0c0


	//   ....[12]....
        /*0134*/ 	.word	0x0000a170


	//   ....[13]....
        /*0138*/ 	.word	0x0000a220


	//   ....[14]....
        /*013c*/ 	.word	0x0000a2d0


	//   ....[15]....
        /*0140*/ 	.word	0x0000a380


	//   ....[16]....
        /*0144*/ 	.word	0x0000a430


	//   ....[17]....
        /*0148*/ 	.word	0x0000a4e0


	//   ....[18]....
        /*014c*/ 	.word	0x0000a590


	//   ....[19]....
        /*0150*/ 	.word	0x0000a640


	//   ....[20]....
        /*0154*/ 	.word	0x0000a6f0


	//   ....[21]....
        /*0158*/ 	.word	0x0000a7a0


	//   ....[22]....
        /*015c*/ 	.word	0x0000a850


	//   ....[23]....
        /*0160*/ 	.word	0x0000a900


	//   ....[24]....
        /*0164*/ 	.word	0x0000a9b0


	//   ....[25]....
        /*0168*/ 	.word	0x0000aa60


	//   ....[26]....
        /*016c*/ 	.word	0x0000abd0


	//   ....[27]....
        /*0170*/ 	.word	0x0000ac80


	//   ....[28]....
        /*0174*/ 	.word	0x0000ad30


	//   ....[29]....
        /*0178*/ 	.word	0x0000ade0


	//   ....[30]....
        /*017c*/ 	.word	0x0000ae90


	//   ....[31]....
        /*0180*/ 	.word	0x0000af40


	//   ....[32]....
        /*0184*/ 	.word	0x0000aff0


	//   ....[33]....
        /*0188*/ 	.word	0x0000b0a0


	//   ....[34]....
        /*018c*/ 	.word	0x0000b1c0


	//   ....[35]....
        /*0190*/ 	.word	0x0000b270


	//   ....[36]....
        /*0194*/ 	.word	0x0000b320


	//   ....[37]....
        /*0198*/ 	.word	0x0000b3d0


	//   ....[38]....
        /*019c*/ 	.word	0x0000b4f0


	//   ....[39]....
        /*01a0*/ 	.word	0x0000b5e0


	//   ....[40]....
        /*01a4*/ 	.word	0x0000b6b0


	//   ....[41]....
        /*01a8*/ 	.word	0x0000d520


	//   ....[42]....
        /*01ac*/ 	.word	0x0000d600


	//----- nvinfo : EIATTR_EXIT_INSTR_OFFSETS
	.align		4
.L_51:
        /*01b0*/ 	.byte	0x04, 0x1c
        /*01b2*/ 	.short	(.L_53 - .L_52)


	//   ....[0]....
.L_52:
        /*01b4*/ 	.word	0x0000d610


	//----- nvinfo : EIATTR_CRS_STACK_SIZE
	.align		4
.L_53:
        /*01b8*/ 	.byte	0x04, 0x1e
        /*01ba*/ 	.short	(.L_55 - .L_54)
.L_54:
        /*01bc*/ 	.word	0x00000000


	//----- nvinfo : EIATTR_CBANK_PARAM_SIZE
	.align		4
.L_55:
        /*01c0*/ 	.byte	0x03, 0x19
        /*01c2*/ 	.short	0x0060


	//----- nvinfo : EIATTR_PARAM_CBANK
	.align		4
        /*01c4*/ 	.byte	0x04, 0x0a
        /*01c6*/ 	.short	(.L_57 - .L_56)
	.align		4
.L_56:
        /*01c8*/ 	.word	index@(.nv.constant0._Z8cgkerneliiiPfPiS0_S_S_S_S_S_S_ff)
        /*01cc*/ 	.short	0x0380
        /*01ce*/ 	.short	0x0060


	//----- nvinfo : EIATTR_SW_WAR
	.align		4
.L_57:
        /*01d0*/ 	.byte	0x04, 0x36
        /*01d2*/ 	.short	(.L_59 - .L_58)
.L_58:
        /*01d4*/ 	.word	0x00000008
.L_59:


//--------------------- .nv.callgraph             --------------------------
	.section	.nv.callgraph,"",@"SHT_CUDA_CALLGRAPH"
	.align	4
	.sectionentsize	8
	.align		4
        /*0000*/ 	.word	0x00000000
	.align		4
        /*0004*/ 	.word	0xffffffff
	.align		4
        /*0008*/ 	.word	index@(_Z8cgkerneliiiPfPiS0_S_S_S_S_S_S_ff)
	.align		4
        /*000c*/ 	.word	index@(vprintf)
	.align		4
        /*0010*/ 	.word	0x00000000
	.align		4
        /*0014*/ 	.word	0xfffffffe
	.align		4
        /*0018*/ 	.word	0x00000000
	.align		4
        /*001c*/ 	.word	0xfffffffd
	.align		4
        /*0020*/ 	.word	0x00000000
	.align		4
        /*0024*/ 	.word	0xfffffffc


//--------------------- .nv.constant4             --------------------------
	.section	.nv.constant4,"a",@progbits
	.align	8
	.align		8
.nv.constant4:
        /*0000*/ 	.dword	vprintf
	.align		8
        /*0008*/ 	.dword	$str
	.align		8
        /*0010*/ 	.dword	$str$1
	.align		8
        /*0018*/ 	.dword	$str$2
	.align		8
        /*0020*/ 	.dword	$str$3
	.align		8
        /*0028*/ 	.dword	$str$4
	.align		8
        /*0030*/ 	.dword	$str$5
	.align		8
        /*0038*/ 	.dword	$str$6
	.align		8
        /*0040*/ 	.dword	$str$7


//--------------------- .text._Z8cgkerneliiiPfPiS0_S_S_S_S_S_S_ff --------------------------
	.section	.text._Z8cgkerneliiiPfPiS0_S_S_S_S_S_S_ff,"ax",@progbits
	.align	128
        .global         _Z8cgkerneliiiPfPiS0_S_S_S_S_S_S_ff
        .type           _Z8cgkerneliiiPfPiS0_S_S_S_S_S_S_ff,@function
        .size           _Z8cgkerneliiiPfPiS0_S_S_S_S_S_S_ff,(.L_x_250 - _Z8cgkerneliiiPfPiS0_S_S_S_S_S_S_ff)
        .other          _Z8cgkerneliiiPfPiS0_S_S_S_S_S_S_ff,@"STO_CUDA_ENTRY STV_DEFAULT"
_Z8cgkerneliiiPfPiS0_S_S_S_S_S_S_ff:
.text._Z8cgkerneliiiPfPiS0_S_S_S_S_S_S_ff:
[----:B------:R-:W0:Y:S01]  /*0000*/  LDC R1, c[0x0][0x37c] ;  /* 0x0000df00ff017b82 */ /* 0x000e220000000800 */
[----:B------:R-:W1:Y:S01]  /*0010*/  LDCU UR5, c[0x0][0x380] ;  /* 0x00007000ff0577ac */ /* 0x000e620008000800 */
[----:B0-----:R-:W-:Y:S01]  /*0020*/  IADD3 R1, PT, PT, R1, -0x30, RZ ;  /* 0xffffffd001017810 */ /* 0x001fe20007ffe0ff */
[----:B------:R-:W0:Y:S01]  /*0030*/  LDCU UR4, c[0x0][0x2f8] ;  /* 0x00005f00ff0477ac */ /* 0x000e220008000800 */
[----:B------:R-:W2:Y:S01]  /*0040*/  LDCU UR6, c[0x0][0x2fc] ;  /* 0x00005f80ff0677ac */ /* 0x000ea20008000800 */
[----:B------:R-:W3:Y:S01]  /*0050*/  LDCU.64 UR36, c[0x0][0x358] ;  /* 0x00006b00ff2477ac */ /* 0x000ee20008000a00 */
[----:B-1----:R-:W-:Y:S01]  /*0060*/  UISETP.GE.AND UP0, UPT, UR5, 0x1, UPT ;  /* 0x000000010500788c */ /* 0x002fe2000bf06270 */
[----:B0-----:R-:W-:-:S04]  /*0070*/  IADD3 R17, P0, PT, R1, UR4, RZ ;  /* 0x0000000401117c10 */ /* 0x001fc8000ff1e0ff */
[----:B------:R-:W-:Y:S02]  /*0080*/  IADD3 R2, P1, PT, R17, 0x10, RZ ;  /* 0x0000001011027810 */ /* 0x000fe40007f3e0ff */
[----:B--2---:R-:W-:-:S04]  /*0090*/  IADD3.X R16, PT, PT, RZ, UR6, RZ, P0, !PT ;  /* 0x00000006ff107c10 */ /* 0x004fc800087fe4ff */
[----:B------:R-:W-:Y:S01]  /*00a0*/  IADD3.X R18, PT, PT, RZ, R16, RZ, P1, !PT ;  /* 0x00000010ff127210 */ /* 0x000fe20000ffe4ff */
[----:B---3--:R-:W-:Y:S06]  /*00b0*/  BRA.U !UP0, `(.L_x_0) ;  /* 0x0000000908887547 */ /* 0x008fec000b800000 */
[----:B------:R-:W-:Y:S01]  /*00c0*/  UIADD3 UR4, UPT, UPT, UR5, -0x1, URZ ;  /* 0xffffffff05047890 */ /* 0x000fe2000fffe0ff */
[----:B------:R-:W-:Y:S01]  /*00d0*/  HFMA2 R3, -RZ, RZ, 0, 0 ;  /* 0x00000000ff037431 */ /* 0x000fe200000001ff */
[----:B------:R-:W-:Y:S02]  /*00e0*/  ULOP3.LUT UR38, UR5, 0xf, URZ, 0xc0, !UPT ;  /* 0x0000000f05267892 */ /* 0x000fe4000f8ec0ff */
[----:B------:R-:W-:Y:S02]  /*00f0*/  UISETP.GE.U32.AND UP1, UPT, UR4, 0xf, UPT ;  /* 0x0000000f0400788c */ /* 0x000fe4000bf26070 */
[----:B------:R-:W-:Y:S02]  /*0100*/  UISETP.NE.AND UP0, UPT, UR38, URZ, UPT ;  /* 0x000000ff2600728c */ /* 0x000fe4000bf05270 */
[----:B------:R-:W-:-:S05]  /*0110*/  UP2UR UR39, UPR, URZ, 0x2 ;  /* 0x00000002ff277883 */ /* 0x000fca0008000000 */
[----:B------:R-:W-:Y:S07]  /*0120*/  BRA.U !UP1, `(.L_x_1) ;  /* 0x0000000109647547 */ /* 0x000fee000b800000 */
[----:B------:R-:W0:Y:S01]  /*0130*/  LDC.64 R6, c[0x0][0x3a8] ;  /* 0x0000ea00ff067b82 */ /* 0x000e220000000a00 */
[----:B------:R-:W-:Y:S01]  /*0140*/  ULOP3.LUT UR4, UR5, 0x7ffffff0, URZ, 0xc0, !UPT ;  /* 0x7ffffff005047892 */ /* 0x000fe2000f8ec0ff */
[----:B------:R-:W-:-:S05]  /*0150*/  MOV R0, RZ ;  /* 0x000000ff00007202 */ /* 0x000fca0000000f00 */
[----:B------:R-:W-:-:S07]  /*0160*/  MOV R3, UR4 ;  /* 0x0000000400037c02 */ /* 0x000fce0008000f00 */
.L_x_2:
[----:B-1----:R-:W-:Y:S01]  /*0170*/  MOV R9, 0x3f800000 ;  /* 0x3f80000000097802 */ /* 0x002fe20000000f00 */
[C---:B0-----:R-:W-:Y:S01]  /*0180*/  IMAD.WIDE.U32 R4, R0.reuse, 0x4, R6 ;  /* 0x0000000400047825 */ /* 0x041fe200078e0006 */
[----:B------:R-:W-:-:S04]  /*0190*/  IADD3 R0, PT, PT, R0, 0x10, RZ ;  /* 0x0000001000007810 */ /* 0x000fc80007ffe0ff */
[----:B------:R1:W-:Y:S01]  /*01a0*/  STG.E desc[UR36][R4.64], R9 ;  /* 0x0000000904007986 */ /* 0x0003e2000c101924 */
[----:B------:R-:W-:-:S03]  /*01b0*/  ISETP.NE.AND P0, PT, R0, R3, PT ;  /* 0x000000030000720c */ /* 0x000fc60003f05270 */
[----:B------:R1:W-:Y:S04]  /*01c0*/  STG.E desc[UR36][R4.64+0x4], R9 ;  /* 0x0000040904007986 */ /* 0x0003e8000c101924 */
        /* <DEDUP_REMOVED lines=13> */
[----:B------:R1:W-:Y:S01]  /*02a0*/  STG.E desc[UR36][R4.64+0x3c], R9 ;  /* 0x00003c0904007986 */ /* 0x0003e2000c101924 */
[----:B------:R-:W-:Y:S05]  /*02b0*/  @P0 BRA `(.L_x_2) ;  /* 0xfffffffc00ac0947 */ /* 0x000fea000383ffff */
.L_x_1:
[----:B------:R-:W-:Y:S05]  /*02c0*/  BRA.U !UP0, `(.L_x_3) ;  /* 0x00000001089c7547 */ /* 0x000fea000b800000 */
[----:B------:R-:W-:Y:S02]  /*02d0*/  UISETP.GE.U32.AND UP0, UPT, UR38, 0x8, UPT ;  /* 0x000000082600788c */ /* 0x000fe4000bf06070 */
[----:B------:R-:W-:-:S04]  /*02e0*/  ULOP3.LUT UR4, UR5, 0x7, URZ, 0xc0, !UPT ;  /* 0x0000000705047892 */ /* 0x000fc8000f8ec0ff */
[----:B------:R-:W-:-:S03]  /*02f0*/  UISETP.NE.AND UP1, UPT, UR4, URZ, UPT ;  /* 0x000000ff0400728c */ /* 0x000fc6000bf25270 */
[----:B------:R-:W-:Y:S08]  /*0300*/  BRA.U !UP0, `(.L_x_4) ;  /* 0x0000000108307547 */ /* 0x000ff0000b800000 */
[----:B-1----:R-:W0:Y:S01]  /*0310*/  LDC.64 R4, c[0x0][0x3a8] ;  /* 0x0000ea00ff047b82 */ /* 0x002e220000000a00 */
[----:B------:R-:W-:Y:S02]  /*0320*/  IMAD.MOV.U32 R7, RZ, RZ, 0x3f800000 ;  /* 0x3f800000ff077424 */ /* 0x000fe400078e00ff */
[C---:B0-----:R-:W-:Y:S01]  /*0330*/  IMAD.WIDE.U32 R4, R3.reuse, 0x4, R4 ;  /* 0x0000000403047825 */ /* 0x041fe200078e0004 */
[----:B------:R-:W-:-:S04]  /*0340*/  IADD3 R3, PT, PT, R3, 0x8, RZ ;  /* 0x0000000803037810 */ /* 0x000fc80007ffe0ff */
[----:B------:R0:W-:Y:S04]  /*0350*/  STG.E desc[UR36][R4.64], R7 ;  /* 0x0000000704007986 */ /* 0x0001e8000c101924 */
[----:B------:R0:W-:Y:S04]  /*0360*/  STG.E desc[UR36][R4.64+0x4], R7 ;  /* 0x0000040704007986 */ /* 0x0001e8000c101924 */
[----:B------:R0:W-:Y:S04]  /*0370*/  STG.E desc[UR36][R4.64+0x8], R7 ;  /* 0x0000080704007986 */ /* 0x0001e8000c101924 */
[----:B------:R0:W-:Y:S04]  /*0380*/  STG.E desc[UR36][R4.64+0xc], R7 ;  /* 0x00000c0704007986 */ /* 0x0001e8000c101924 */
[----:B------:R0:W-:Y:S04]  /*0390*/  STG.E desc[UR36][R4.64+0x10], R7 ;  /* 0x0000100704007986 */ /* 0x0001e8000c101924 */
[----:B------:R0:W-:Y:S04]  /*03a0*/  STG.E desc[UR36][R4.64+0x14], R7 ;  /* 0x0000140704007986 */ /* 0x0001e8000c101924 */
[----:B------:R0:W-:Y:S04]  /*03b0*/  STG.E desc[UR36][R4.64+0x18], R7 ;  /* 0x0000180704007986 */ /* 0x0001e8000c101924 */
[----:B------:R0:W-:Y:S02]  /*03c0*/  STG.E desc[UR36][R4.64+0x1c], R7 ;  /* 0x00001c0704007986 */ /* 0x0001e4000c101924 */
.L_x_4:
[----:B------:R-:W-:Y:S05]  /*03d0*/  BRA.U !UP1, `(.L_x_3) ;  /* 0x0000000109587547 */ /* 0x000fea000b800000 */
[----:B------:R-:W-:Y:S02]  /*03e0*/  UISETP.GE.U32.AND UP0, UPT, UR4, 0x4, UPT ;  /* 0x000000040400788c */ /* 0x000fe4000bf06070 */
[----:B------:R-:W-:-:S04]  /*03f0*/  ULOP3.LUT UR5, UR5, 0x3, URZ, 0xc0, !UPT ;  /* 0x0000000305057892 */ /* 0x000fc8000f8ec0ff */
[----:B------:R-:W-:-:S03]  /*0400*/  UISETP.NE.AND UP1, UPT, UR5, URZ, UPT ;  /* 0x000000ff0500728c */ /* 0x000fc6000bf25270 */
[----:B------:R-:W-:Y:S08]  /*0410*/  BRA.U !UP0, `(.L_x_5) ;  /* 0x0000000108207547 */ /* 0x000ff0000b800000 */
[----:B01----:R-:W0:Y:S01]  /*0420*/  LDC.64 R4, c[0x0][0x3a8] ;  /* 0x0000ea00ff047b82 */ /* 0x003e220000000a00 */
[----:B------:R-:W-:Y:S02]  /*0430*/  HFMA2 R7, -RZ, RZ, 1.875, 0 ;  /* 0x3f800000ff077431 */ /* 0x000fe400000001ff */
[C---:B0-----:R-:W-:Y:S01]  /*0440*/  IMAD.WIDE.U32 R4, R3.reuse, 0x4, R4 ;  /* 0x0000000403047825 */ /* 0x041fe200078e0004 */
[----:B------:R-:W-:-:S04]  /*0450*/  IADD3 R3, PT, PT, R3, 0x4, RZ ;  /* 0x0000000403037810 */ /* 0x000fc80007ffe0ff */
[----:B------:R2:W-:Y:S04]  /*0460*/  STG.E desc[UR36][R4.64], R7 ;  /* 0x0000000704007986 */ /* 0x0005e8000c101924 */
[----:B------:R2:W-:Y:S04]  /*0470*/  STG.E desc[UR36][R4.64+0x4], R7 ;  /* 0x0000040704007986 */ /* 0x0005e8000c101924 */
[----:B------:R2:W-:Y:S04]  /*0480*/  STG.E desc[UR36][R4.64+0x8], R7 ;  /* 0x0000080704007986 */ /* 0x0005e8000c101924 */
[----:B------:R2:W-:Y:S02]  /*0490*/  STG.E desc[UR36][R4.64+0xc], R7 ;  /* 0x00000c0704007986 */ /* 0x0005e4000c101924 */
.L_x_5:
[----:B------:R-:W-:Y:S05]  /*04a0*/  BRA.U !UP1, `(.L_x_3) ;  /* 0x0000000109247547 */ /* 0x000fea000b800000 */
[----:B0-2---:R-:W0:Y:S01]  /*04b0*/  LDC.64 R6, c[0x0][0x3a8] ;  /* 0x0000ea00ff067b82 */ /* 0x005e220000000a00 */
[----:B-1----:R-:W-:Y:S01]  /*04c0*/  MOV R9, 0x3f800000 ;  /* 0x3f80000000097802 */ /* 0x002fe20000000f00 */
[----:B------:R-:W-:-:S06]  /*04d0*/  UMOV UR4, URZ ;  /* 0x000000ff00047c82 */ /* 0x000fcc0008000000 */
.L_x_6:
[C---:B0--3--:R-:W-:Y:S01]  /*04e0*/  IMAD.WIDE.U32 R4, R3.reuse, 0x4, R6 ;  /* 0x0000000403047825 */ /* 0x049fe200078e0006 */
[----:B------:R-:W-:Y:S01]  /*04f0*/  UIADD3 UR4, UPT, UPT, UR4, 0x1, URZ ;  /* 0x0000000104047890 */ /* 0x000fe2000fffe0ff */
[----:B------:R-:W-:-:S03]  /*0500*/  IADD3 R3, PT, PT, R3, 0x1, RZ ;  /* 0x0000000103037810 */ /* 0x000fc60007ffe0ff */
[----:B------:R3:W-:Y:S01]  /*0510*/  STG.E desc[UR36][R4.64], R9 ;  /* 0x0000000904007986 */ /* 0x0007e2000c101924 */
[----:B------:R-:W-:-:S09]  /*0520*/  UISETP.NE.AND UP0, UPT, UR4, UR5, UPT ;  /* 0x000000050400728c */ /* 0x000fd2000bf05270 */
[----:B------:R-:W-:Y:S05]  /*0530*/  BRA.U UP0, `(.L_x_6) ;  /* 0xfffffffd00e87547 */ /* 0x000fea000b83ffff */
.L_x_3:
[----:B-1-3--:R-:W1:Y:S01]  /*0540*/  LDC.64 R8, c[0x0][0x3c0] ;  /* 0x0000f000ff087b82 */ /* 0x00ae620000000a00 */
[----:B------:R-:W-:Y:S01]  /*0550*/  MOV R0, 0x0 ;  /* 0x0000000000007802 */ /* 0x000fe20000000f00 */
[----:B------:R-:W0:Y:S01]  /*0560*/  LDCU.64 UR4, c[0x4][0x10] ;  /* 0x01000200ff0477ac */ /* 0x000e220008000a00 */
[----:B-1----:R-:W3:Y:S05]  /*0570*/  LDG.E R8, desc[UR36][R8.64] ;  /* 0x0000002408087981 */ /* 0x002eea000c1e1900 */
[----:B------:R1:W4:Y:S01]  /*0580*/  LDC.64 R12, c[0x4][R0] ;  /* 0x01000000000c7b82 */ /* 0x0003220000000a00 */
[----:B0-2---:R-:W-:Y:S01]  /*0590*/  MOV R4, UR4 ;  /* 0x0000000400047c02 */ /* 0x005fe20008000f00 */
[----:B------:R-:W-:Y:S01]  /*05a0*/  IMAD.MOV.U32 R6, RZ, RZ, R2 ;  /* 0x000000ffff067224 */ /* 0x000fe200078e0002 */
[----:B------:R-:W-:-:S02]  /*05b0*/  MOV R5, UR5 ;  /* 0x0000000500057c02 */ /* 0x000fc40008000f00 */
[----:B------:R-:W-:Y:S01]  /*05c0*/  MOV R7, R18 ;  /* 0x0000001200077202 */ /* 0x000fe20000000f00 */
[----:B---3--:R-:W0:Y:S02]  /*05d0*/  F2F.F64.F32 R10, R8 ;  /* 0x00000008000a7310 */ /* 0x008e240000201800 */
[----:B0---4-:R1:W-:Y:S04]  /*05e0*/  STL.64 [R1+0x10], R10 ;  /* 0x0000100a01007387 */ /* 0x0113e80000100a00 */
[----:B------:R-:W-:-:S07]  /*05f0*/  LEPC R20, `(.L_x_7) ;  /* 0x000000001014794e */ /* 0x000fce0000000000 */
[----:B-1----:R-:W-:Y:S05]  /*0600*/  CALL.ABS.NOINC R12 ;  /* 0x000000000c007343 */ /* 0x002fea0003c00000 */
.L_x_7:
[----:B------:R-:W-:Y:S01]  /*0610*/  UISETP.NE.AND UP0, UPT, UR39, URZ, UPT ;  /* 0x000000ff2700728c */ /* 0x000fe2000bf05270 */
[----:B------:R-:W-:-:S08]  /*0620*/  HFMA2 R3, -RZ, RZ, 0, 0 ;  /* 0x00000000ff037431 */ /* 0x000fd000000001ff */
[----:B------:R-:W-:Y:S05]  /*0630*/  BRA.U !UP0, `(.L_x_8) ;  /* 0x00000001086c7547 */ /* 0x000fea000b800000 */
[----:B------:R-:W0:Y:S01]  /*0640*/  LDCU UR4, c[0x0][0x380] ;  /* 0x00007000ff0477ac */ /* 0x000e220008000800 */
[----:B------:R-:W1:Y:S01]  /*0650*/  LDC.64 R6, c[0x0][0x3c0] ;  /* 0x0000f000ff067b82 */ /* 0x000e620000000a00 */
[----:B------:R-:W-:Y:S01]  /*0660*/  BSSY.RECONVERGENT B0, `(.L_x_8) ;  /* 0x0000018000007945 */ /* 0x000fe20003800200 */
[----:B------:R-:W-:Y:S01]  /*0670*/  MOV R0, RZ ;  /* 0x000000ff00007202 */ /* 0x000fe20000000f00 */
[----:B0-----:R-:W-:-:S06]  /*0680*/  ULOP3.LUT UR4, UR4, 0x7ffffff0, URZ, 0xc0, !UPT ;  /* 0x7ffffff004047892 */ /* 0x001fcc000f8ec0ff */
[----:B------:R-:W-:-:S07]  /*0690*/  MOV R3, UR4 ;  /* 0x0000000400037c02 */ /* 0x000fce0008000f00 */
.L_x_9:
[C---:B01----:R-:W-:Y:S01]  /*06a0*/  IMAD.WIDE.U32 R4, R0.reuse, 0x4, R6 ;  /* 0x0000000400047825 */ /* 0x043fe200078e0006 */
[----:B------:R-:W-:-:S04]  /*06b0*/  IADD3 R0, PT, PT, R0, 0x10, RZ ;  /* 0x0000001000007810 */ /* 0x000fc80007ffe0ff */
[----:B------:R0:W-:Y:S01]  /*06c0*/  STG.E desc[UR36][R4.64], RZ ;  /* 0x000000ff04007986 */ /* 0x0001e2000c101924 */
[----:B------:R-:W-:-:S03]  /*06d0*/  ISETP.NE.AND P0, PT, R0, R3, PT ;  /* 0x000000030000720c */ /* 0x000fc60003f05270 */
[----:B------:R0:W-:Y:S04]  /*06e0*/  STG.E desc[UR36][R4.64+0x4], RZ ;  /* 0x000004ff04007986 */ /* 0x0001e8000c101924 */
        /* <DEDUP_REMOVED lines=13> */
[----:B------:R0:W-:Y:S01]  /*07c0*/  STG.E desc[UR36][R4.64+0x3c], RZ ;  /* 0x00003cff04007986 */ /* 0x0001e2000c101924 */
[----:B------:R-:W-:Y:S05]  /*07d0*/  @P0 BRA `(.L_x_9) ;  /* 0xfffffffc00b00947 */ /* 0x000fea000383ffff */
[----:B------:R-:W-:Y:S05]  /*07e0*/  BSYNC.RECONVERGENT B0 ;  /* 0x0000000000007941 */ /* 0x000fea0003800200 */
.L_x_8:
[----:B------:R-:W-:-:S09]  /*07f0*/  UISETP.NE.AND UP0, UPT, UR38, URZ, UPT ;  /* 0x000000ff2600728c */ /* 0x000fd2000bf05270 */
[----:B------:R-:W-:Y:S05]  /*0800*/  BRA.U !UP0, `(.L_x_10) ;  /* 0x0000000108e87547 */ /* 0x000fea000b800000 */
[----:B------:R-:W1:Y:S01]  /*0810*/  LDC R0, c[0x0][0x380] ;  /* 0x0000e000ff007b82 */ /* 0x000e620000000800 */
[----:B------:R-:W-:Y:S01]  /*0820*/  UISETP.GE.U32.AND UP0, UPT, UR38, 0x8, UPT ;  /* 0x000000082600788c */ /* 0x000fe2000bf06070 */
[----:B-1----:R-:W-:-:S04]  /*0830*/  LOP3.LUT R6, R0, 0x7, RZ, 0xc0, !PT ;  /* 0x0000000700067812 */ /* 0x002fc800078ec0ff */
[----:B------:R-:W-:-:S04]  /*0840*/  ISETP.NE.AND P0, PT, R6, RZ, PT ;  /* 0x000000ff0600720c */ /* 0x000fc80003f05270 */
[----:B------:R-:W-:Y:S09]  /*0850*/  BRA.U !UP0, `(.L_x_11) ;  /* 0x00000001082c7547 */ /* 0x000ff2000b800000 */
[----:B0-----:R-:W0:Y:S02]  /*0860*/  LDC.64 R4, c[0x0][0x3c0] ;  /* 0x0000f000ff047b82 */ /* 0x001e240000000a00 */
[C---:B0-----:R-:W-:Y:S01]  /*0870*/  IMAD.WIDE.U32 R4, R3.reuse, 0x4, R4 ;  /* 0x0000000403047825 */ /* 0x041fe200078e0004 */
[----:B------:R-:W-:-:S04]  /*0880*/  IADD3 R3, PT, PT, R3, 0x8, RZ ;  /* 0x0000000803037810 */ /* 0x000fc80007ffe0ff */
[----:B------:R1:W-:Y:S04]  /*0890*/  STG.E desc[UR36][R4.64], RZ ;  /* 0x000000ff04007986 */ /* 0x0003e8000c101924 */
[----:B------:R1:W-:Y:S04]  /*08a0*/  STG.E desc[UR36][R4.64+0x4], RZ ;  /* 0x000004ff04007986 */ /* 0x0003e8000c101924 */
[----:B------:R1:W-:Y:S04]  /*08b0*/  STG.E desc[UR36][R4.64+0x8], RZ ;  /* 0x000008ff04007986 */ /* 0x0003e8000c101924 */
[----:B------:R1:W-:Y:S04]  /*08c0*/  STG.E desc[UR36][R4.64+0xc], RZ ;  /* 0x00000cff04007986 */ /* 0x0003e8000c101924 */
[----:B------:R1:W-:Y:S04]  /*08d0*/  STG.E desc[UR36][R4.64+0x10], RZ ;  /* 0x000010ff04007986 */ /* 0x0003e8000c101924 */
[----:B------:R1:W-:Y:S04]  /*08e0*/  STG.E desc[UR36][R4.64+0x14], RZ ;  /* 0x000014ff04007986 */ /* 0x0003e8000c101924 */
[----:B------:R1:W-:Y:S04]  /*08f0*/  STG.E desc[UR36][R4.64+0x18], RZ ;  /* 0x000018ff04007986 */ /* 0x0003e8000c101924 */
[----:B------:R1:W-:Y:S02]  /*0900*/  STG.E desc[UR36][R4.64+0x1c], RZ ;  /* 0x00001cff04007986 */ /* 0x0003e4000c101924 */
.L_x_11:
[----:B------:R-:W-:Y:S04]  /*0910*/  BSSY.RECONVERGENT B0, `(.L_x_12) ;  /* 0x000001b000007945 */ /* 0x000fe80003800200 */
[----:B------:R-:W-:Y:S05]  /*0920*/  @!P0 BRA `(.L_x_13) ;  /* 0x0000000000648947 */ /* 0x000fea0003800000 */
[----:B------:R-:W-:Y:S02]  /*0930*/  ISETP.GE.U32.AND P0, PT, R6, 0x4, PT ;  /* 0x000000040600780c */ /* 0x000fe40003f06070 */
[----:B------:R-:W-:-:S04]  /*0940*/  LOP3.LUT R9, R0, 0x3, RZ, 0xc0, !PT ;  /* 0x0000000300097812 */ /* 0x000fc800078ec0ff */
[----:B------:R-:W-:-:S07]  /*0950*/  ISETP.NE.AND P1, PT, R9, RZ, PT ;  /* 0x000000ff0900720c */ /* 0x000fce0003f25270 */
[----:B------:R-:W-:Y:S06]  /*0960*/  @!P0 BRA `(.L_x_14) ;  /* 0x00000000001c8947 */ /* 0x000fec0003800000 */
[----:B01----:R-:W0:Y:S02]  /*0970*/  LDC.64 R4, c[0x0][0x3c0] ;  /* 0x0000f000ff047b82 */ /* 0x003e240000000a00 */
[C---:B0-----:R-:W-:Y:S01]  /*0980*/  IMAD.WIDE.U32 R4, R3.reuse, 0x4, R4 ;  /* 0x0000000403047825 */ /* 0x041fe200078e0004 */
[----:B------:R-:W-:-:S04]  /*0990*/  IADD3 R3, PT, PT, R3, 0x4, RZ ;  /* 0x0000000403037810 */ /* 0x000fc80007ffe0ff */
[----:B------:R2:W-:Y:S04]  /*09a0*/  STG.E desc[UR36][R4.64], RZ ;  /* 0x000000ff04007986 */ /* 0x0005e8000c101924 */
[----:B------:R2:W-:Y:S04]  /*09b0*/  STG.E desc[UR36][R4.64+0x4], RZ ;  /* 0x000004ff04007986 */ /* 0x0005e8000c101924 */
[----:B------:R2:W-:Y:S04]  /*09c0*/  STG.E desc[UR36][R4.64+0x8], RZ ;  /* 0x000008ff04007986 */ /* 0x0005e8000c101924 */
[----:B------:R2:W-:Y:S02]  /*09d0*/  STG.E desc[UR36][R4.64+0xc], RZ ;  /* 0x00000cff04007986 */ /* 0x0005e4000c101924 */
.L_x_14:
[----:B------:R-:W-:Y:S05]  /*09e0*/  @!P1 BRA `(.L_x_13) ;  /* 0x0000000000349947 */ /* 0x000fea0003800000 */
[----:B------:R-:W0:Y:S01]  /*09f0*/  LDC.64 R6, c[0x0][0x3c0] ;  /* 0x0000f000ff067b82 */ /* 0x000e220000000a00 */
[----:B------:R-:W-:Y:S01]  /*0a00*/  ISETP.NE.AND P0, PT, R9, 0x1, PT ;  /* 0x000000010900780c */ /* 0x000fe20003f05270 */
[----:B012---:R-:W-:-:S05]  /*0a10*/  IMAD.WIDE.U32 R4, R3, 0x4, R6 ;  /* 0x0000000403047825 */ /* 0x007fca00078e0006 */
[----:B------:R3:W-:Y:S07]  /*0a20*/  STG.E desc[UR36][R4.64], RZ ;  /* 0x000000ff04007986 */ /* 0x0007ee000c101924 */
[----:B------:R-:W-:Y:S05]  /*0a30*/  @!P0 BRA `(.L_x_13) ;  /* 0x0000000000208947 */ /* 0x000fea0003800000 */
[----:B------:R-:W-:Y:S01]  /*0a40*/  IADD3 R3, PT, PT, R3, 0x1, RZ ;  /* 0x0000000103037810 */ /* 0x000fe20007ffe0ff */
[----:B------:R-:W-:-:S07]  /*0a50*/  IMAD.MOV.U32 R0, RZ, RZ, 0x1 ;  /* 0x00000001ff007424 */ /* 0x000fce00078e00ff */
.L_x_15:
[C---:B---3--:R-:W-:Y:S01]  /*0a60*/  IMAD.WIDE.U32 R4, R3.reuse, 0x4, R6 ;  /* 0x0000000403047825 */ /* 0x048fe200078e0006 */
[----:B------:R-:W-:Y:S02]  /*0a70*/  IADD3 R0, PT, PT, R0, 0x1, RZ ;  /* 0x0000000100007810 */ /* 0x000fe40007ffe0ff */
[----:B------:R-:W-:Y:S02]  /*0a80*/  IADD3 R3, PT, PT, R3, 0x1, RZ ;  /* 0x0000000103037810 */ /* 0x000fe40007ffe0ff */
[----:B------:R4:W-:Y:S01]  /*0a90*/  STG.E desc[UR36][R4.64], RZ ;  /* 0x000000ff04007986 */ /* 0x0009e2000c101924 */
[----:B------:R-:W-:-:S13]  /*0aa0*/  ISETP.NE.AND P0, PT, R0, R9, PT ;  /* 0x000000090000720c */ /* 0x000fda0003f05270 */
[----:B----4-:R-:W-:Y:S05]  /*0ab0*/  @P0 BRA `(.L_x_15) ;  /* 0xfffffffc00e80947 */ /* 0x010fea000383ffff */
.L_x_13:
[----:B------:R-:W-:Y:S05]  /*0ac0*/  BSYNC.RECONVERGENT B0 ;  /* 0x0000000000007941 */ /* 0x000fea0003800200 */
.L_x_12:
[----:B------:R-:W-:Y:S05]  /*0ad0*/  BRA `(.L_x_10) ;  /* 0x0000000000347947 */ /* 0x000fea0003800000 */
.L_x_0:
[----:B------:R-:W0:Y:S01]  /*0ae0*/  LDC.64 R10, c[0x0][0x3c0] ;  /* 0x0000f000ff0a7b82 */ /* 0x000e220000000a00 */
[----:B------:R-:W-:Y:S01]  /*0af0*/  MOV R3, 0x0 ;  /* 0x0000000000037802 */ /* 0x000fe20000000f00 */
[----:B------:R-:W1:Y:S01]  /*0b00*/  LDCU.64 UR4, c[0x4][0x10] ;  /* 0x01000200ff0477ac */ /* 0x000e620008000a00 */
[----:B0-----:R-:W2:Y:S05]  /*0b10*/  LDG.E R0, desc[UR36][R10.64] ;  /* 0x000000240a007981 */ /* 0x001eaa000c1e1900 */
[----:B------:R0:W3:Y:S01]  /*0b20*/  LDC.64 R12, c[0x4][R3] ;  /* 0x01000000030c7b82 */ /* 0x0000e20000000a00 */
[----:B-1----:R-:W-:Y:S02]  /*0b30*/  MOV R4, UR4 ;  /* 0x0000000400047c02 */ /* 0x002fe40008000f00 */
[----:B------:R-:W-:-:S02]  /*0b40*/  MOV R5, UR5 ;  /* 0x0000000500057c02 */ /* 0x000fc40008000f00 */
[----:B------:R-:W-:Y:S02]  /*0b50*/  MOV R6, R2 ;  /* 0x0000000200067202 */ /* 0x000fe40000000f00 */
[----:B------:R-:W-:Y:S01]  /*0b60*/  MOV R7, R18 ;  /* 0x0000001200077202 */ /* 0x000fe20000000f00 */
[----:B--2---:R-:W1:Y:S02]  /*0b70*/  F2F.F64.F32 R8, R0 ;  /* 0x0000000000087310 */ /* 0x004e640000201800 */
[----:B-1-3--:R0:W-:Y:S04]  /*0b80*/  STL.64 [R1+0x10], R8 ;  /* 0x0000100801007387 */ /* 0x00a1e80000100a00 */
[----:B------:R-:W-:-:S07]  /*0b90*/  LEPC R20, `(.L_x_10) ;  /* 0x000000001014794e */ /* 0x000fce0000000000 */
[----:B0-----:R-:W-:Y:S05]  /*0ba0*/  CALL.ABS.NOINC R12 ;  /* 0x000000000c007343 */ /* 0x001fea0003c00000 */
.L_x_10:
[----:B------:R-:W4:Y:S01]  /*0bb0*/  LDC.64 R10, c[0x0][0x3c0] ;  /* 0x0000f000ff0a7b82 */ /* 0x000f220000000a00 */
[----:B------:R-:W-:Y:S01]  /*0bc0*/  MOV R19, 0x0 ;  /* 0x0000000000137802 */ /* 0x000fe20000000f00 */
[----:B------:R-:W5:Y:S01]  /*0bd0*/  LDCU UR6, c[0x0][0x380] ;  /* 0x00007000ff0677ac */ /* 0x000f620008000800 */
[----:B------:R-:W0:Y:S01]  /*0be0*/  LDCU.64 UR4, c[0x4][0x8] ;  /* 0x01000100ff0477ac */ /* 0x000e220008000a00 */
[----:B----4-:R-:W4:Y:S04]  /*0bf0*/  LDG.E R0, desc[UR36][R10.64] ;  /* 0x000000240a007981 */ /* 0x010f28000c1e1900 */
[----:B------:R4:W4:Y:S01]  /*0c00*/  LDC.64 R12, c[0x4][R19] ;  /* 0x01000000130c7b82 */ /* 0x0009220000000a00 */
[----:B-----5:R-:W-:Y:S01]  /*0c10*/  ISETP.LT.AND P0, PT, RZ, UR6, PT ;  /* 0x00000006ff007c0c */ /* 0x020fe2000bf01270 */
[----:B------:R-:W-:Y:S01]  /*0c20*/  IMAD.MOV.U32 R6, RZ, RZ, R17 ;  /* 0x000000ffff067224 */ /* 0x000fe200078e0011 */
[----:B0123--:R-:W-:-:S02]  /*0c30*/  MOV R4, UR4 ;  /* 0x0000000400047c02 */ /* 0x00ffc40008000f00 */
[----:B------:R-:W-:Y:S02]  /*0c40*/  MOV R5, UR5 ;  /* 0x0000000500057c02 */ /* 0x000fe40008000f00 */
[----:B------:R-:W-:Y:S02]  /*0c50*/  P2R R22, PR, RZ, 0x1 ;  /* 0x00000001ff167803 */ /* 0x000fe40000000000 */
[----:B------:R-:W-:Y:S01]  /*0c60*/  MOV R7, R16 ;  /* 0x0000001000077202 */ /* 0x000fe20000000f00 */
[----:B----4-:R-:W0:Y:S02]  /*0c70*/  F2F.F64.F32 R8, R0 ;  /* 0x0000000000087310 */ /* 0x010e240000201800 */
[----:B0-----:R0:W-:Y:S04]  /*0c80*/  STL.64 [R1], R8 ;  /* 0x0000000801007387 */ /* 0x0011e80000100a00 */
[----:B------:R-:W-:-:S07]  /*0c90*/  LEPC R20, `(.L_x_16) ;  /* 0x000000001014794e */ /* 0x000fce0000000000 */
[----:B0-----:R-:W-:Y:S05]  /*0ca0*/  CALL.ABS.NOINC R12 ;  /* 0x000000000c007343 */ /* 0x001fea0003c00000 */
.L_x_16:
[----:B------:R-:W0:Y:S01]  /*0cb0*/  LDC.64 R10, c[0x0][0x3c0] ;  /* 0x0000f000ff0a7b82 */ /* 0x000e220000000a00 */
[----:B------:R-:W1:Y:S01]  /*0cc0*/  LDCU.64 UR4, c[0x4][0x18] ;  /* 0x01000300ff0477ac */ /* 0x000e620008000a00 */
[----:B0-----:R-:W2:Y:S06]  /*0cd0*/  LDG.E R0, desc[UR36][R10.64] ;  /* 0x000000240a007981 */ /* 0x001eac000c1e1900 */
        /* <DEDUP_REMOVED lines=9> */
.L_x_17:
[----:B------:R-:W-:Y:S01]  /*0d70*/  ISETP.NE.AND P6, PT, R22, RZ, PT ;  /* 0x000000ff1600720c */ /* 0x000fe20003fc5270 */
[----:B------:R-:W-:-:S12]  /*0d80*/  HFMA2 R6, -RZ, RZ, 0, 0 ;  /* 0x00000000ff067431 */ /* 0x000fd800000001ff */
[----:B------:R-:W-:Y:S05]  /*0d90*/  @!P6 BRA `(.L_x_18) ;  /* 0x0000001c0054e947 */ /* 0x000fea0003800000 */
[----:B------:R-:W0:Y:S02]  /*0da0*/  LDC R0, c[0x0][0x380] ;  /* 0x0000e000ff007b82 */ /* 0x000e240000000800 */
[C---:B0-----:R-:W-:Y:S02]  /*0db0*/  IADD3 R3, PT, PT, R0.reuse, -0x1, RZ ;  /* 0xffffffff00037810 */ /* 0x041fe40007ffe0ff */
[----:B------:R-:W-:Y:S02]  /*0dc0*/  LOP3.LUT R9, R0, 0xf, RZ, 0xc0, !PT ;  /* 0x0000000f00097812 */ /* 0x000fe400078ec0ff */
[----:B------:R-:W-:Y:S02]  /*0dd0*/  ISETP.GE.U32.AND P0, PT, R3, 0xf, PT ;  /* 0x0000000f0300780c */ /* 0x000fe40003f06070 */
[----:B------:R-:W-:Y:S02]  /*0de0*/  ISETP.NE.AND P1, PT, R9, RZ, PT ;  /* 0x000000ff0900720c */ /* 0x000fe40003f25270 */
[----:B------:R-:W-:-:S09]  /*0df0*/  MOV R3, RZ ;  /* 0x000000ff00037202 */ /* 0x000fd20000000f00 */
[----:B------:R-:W-:Y:S05]  /*0e00*/  @!P0 BRA `(.L_x_19) ;  /* 0x00000004002c8947 */ /* 0x000fea0003800000 */
[----:B------:R-:W-:Y:S01]  /*0e10*/  BSSY.RECONVERGENT B0, `(.L_x_19) ;  /* 0x000004a000007945 */ /* 0x000fe20003800200 */
[----:B------:R-:W-:Y:S01]  /*0e20*/  LOP3.LUT R3, R0, 0x7ffffff0, RZ, 0xc0, !PT ;  /* 0x7ffffff000037812 */ /* 0x000fe200078ec0ff */
[----:B------:R-:W-:-:S07]  /*0e30*/  IMAD.MOV.U32 R8, RZ, RZ, RZ ;  /* 0x000000ffff087224 */ /* 0x000fce00078e00ff */
.L_x_20:
[----:B0-----:R-:W0:Y:S08]  /*0e40*/  LDC.64 R4, c[0x0][0x3a8] ;  /* 0x0000ea00ff047b82 */ /* 0x001e300000000a00 */
[----:B------:R-:W1:Y:S01]  /*0e50*/  LDC.64 R6, c[0x0][0x3c0] ;  /* 0x0000f000ff067b82 */ /* 0x000e620000000a00 */
[----:B0-----:R-:W-:-:S05]  /*0e60*/  IMAD.WIDE.U32 R4, R8, 0x4, R4 ;  /* 0x0000000408047825 */ /* 0x001fca00078e0004 */
[----:B------:R-:W2:Y:S01]  /*0e70*/  LDG.E R10, desc[UR36][R4.64] ;  /* 0x00000024040a7981 */ /* 0x000ea2000c1e1900 */
[----:B-1----:R-:W-:-:S05]  /*0e80*/  IMAD.WIDE.U32 R6, R8, 0x4, R6 ;  /* 0x0000000408067825 */ /* 0x002fca00078e0006 */
[----:B------:R-:W2:Y:S04]  /*0e90*/  LDG.E R11, desc[UR36][R6.64] ;  /* 0x00000024060b7981 */ /* 0x000ea8000c1e1900 */
[----:B------:R-:W3:Y:S04]  /*0ea0*/  LDG.E R13, desc[UR36][R6.64+0x4] ;  /* 0x00000424060d7981 */ /* 0x000ee8000c1e1900 */
[----:B------:R-:W4:Y:S04]  /*0eb0*/  LDG.E R15, desc[UR36][R6.64+0x8] ;  /* 0x00000824060f7981 */ /* 0x000f28000c1e1900 */
[----:B------:R-:W5:Y:S01]  /*0ec0*/  LDG.E R19, desc[UR36][R6.64+0xc] ;  /* 0x00000c2406137981 */ /* 0x000f62000c1e1900 */
[----:B--2---:R-:W-:-:S05]  /*0ed0*/  FADD R11, R10, -R11 ;  /* 0x8000000b0a0b7221 */ /* 0x004fca0000000000 */
[----:B------:R0:W-:Y:S04]  /*0ee0*/  STG.E desc[UR36][R6.64], R11 ;  /* 0x0000000b06007986 */ /* 0x0001e8000c101924 */
[----:B------:R-:W3:Y:S04]  /*0ef0*/  LDG.E R10, desc[UR36][R4.64+0x4] ;  /* 0x00000424040a7981 */ /* 0x000ee8000c1e1900 */
[----:B0-----:R-:W2:Y:S01]  /*0f00*/  LDG.E R11, desc[UR36][R6.64+0x10] ;  /* 0x00001024060b7981 */ /* 0x001ea2000c1e1900 */
[----:B---3--:R-:W-:-:S05]  /*0f10*/  FADD R13, R10, -R13 ;  /* 0x8000000d0a0d7221 */ /* 0x008fca0000000000 */
[----:B------:R0:W-:Y:S04]  /*0f20*/  STG.E desc[UR36][R6.64+0x4], R13 ;  /* 0x0000040d06007986 */ /* 0x0001e8000c101924 */
[----:B------:R-:W4:Y:S04]  /*0f30*/  LDG.E R10, desc[UR36][R4.64+0x8] ;  /* 0x00000824040a7981 */ /* 0x000f28000c1e1900 */
[----:B0-----:R-:W3:Y:S01]  /*0f40*/  LDG.E R13, desc[UR36][R6.64+0x14] ;  /* 0x00001424060d7981 */ /* 0x001ee2000c1e1900 */
[----:B----4-:R-:W-:-:S05]  /*0f50*/  FADD R15, R10, -R15 ;  /* 0x8000000f0a0f7221 */ /* 0x010fca0000000000 */
[----:B------:R0:W-:Y:S04]  /*0f60*/  STG.E desc[UR36][R6.64+0x8], R15 ;  /* 0x0000080f06007986 */ /* 0x0001e8000c101924 */
[----:B------:R-:W5:Y:S04]  /*0f70*/  LDG.E R10, desc[UR36][R4.64+0xc] ;  /* 0x00000c24040a7981 */ /* 0x000f68000c1e1900 */
[----:B0-----:R-:W4:Y:S01]  /*0f80*/  LDG.E R15, desc[UR36][R6.64+0x18] ;  /* 0x00001824060f7981 */ /* 0x001f22000c1e1900 */
[----:B-----5:R-:W-:-:S05]  /*0f90*/  FADD R19, R10, -R19 ;  /* 0x800000130a137221 */ /* 0x020fca0000000000 */
[----:B------:R0:W-:Y:S04]  /*0fa0*/  STG.E desc[UR36][R6.64+0xc], R19 ;  /* 0x00000c1306007986 */ /* 0x0001e8000c101924 */
[----:B------:R-:W2:Y:S04]  /*0fb0*/  LDG.E R10, desc[UR36][R4.64+0x10] ;  /* 0x00001024040a7981 */ /* 0x000ea8000c1e1900 */
[----:B0-----:R-:W5:Y:S01]  /*0fc0*/  LDG.E R19, desc[UR36][R6.64+0x1c] ;  /* 0x00001c2406137981 */ /* 0x001f62000c1e1900 */
        /* <DEDUP_REMOVED lines=34> */
[----:B------:R-:W3:Y:S02]  /*11f0*/  LDG.E R10, desc[UR36][R4.64+0x34] ;  /* 0x00003424040a7981 */ /* 0x000ee4000c1e1900 */
[----:B---3--:R-:W-:-:S05]  /*1200*/  FADD R13, R10, -R13 ;  /* 0x8000000d0a0d7221 */ /* 0x008fca0000000000 */
[----:B------:R0:W-:Y:S04]  /*1210*/  STG.E desc[UR36][R6.64+0x34], R13 ;  /* 0x0000340d06007986 */ /* 0x0001e8000c101924 */
[----:B------:R-:W4:Y:S02]  /*1220*/  LDG.E R10, desc[UR36][R4.64+0x38] ;  /* 0x00003824040a7981 */ /* 0x000f24000c1e1900 */
[----:B----4-:R-:W-:-:S05]  /*1230*/  FADD R15, R10, -R15 ;  /* 0x8000000f0a0f7221 */ /* 0x010fca0000000000 */
[----:B------:R0:W-:Y:S04]  /*1240*/  STG.E desc[UR36][R6.64+0x38], R15 ;  /* 0x0000380f06007986 */ /* 0x0001e8000c101924 */
[----:B------:R-:W5:Y:S01]  /*1250*/  LDG.E R10, desc[UR36][R4.64+0x3c] ;  /* 0x00003c24040a7981 */ /* 0x000f62000c1e1900 */
[----:B------:R-:W-:-:S04]  /*1260*/  IADD3 R8, PT, PT, R8, 0x10, RZ ;  /* 0x0000001008087810 */ /* 0x000fc80007ffe0ff */
[----:B------:R-:W-:Y:S01]  /*1270*/  ISETP.NE.AND P2, PT, R8, R3, PT ;  /* 0x000000030800720c */ /* 0x000fe20003f45270 */
[----:B-----5:R-:W-:-:S05]  /*1280*/  FADD R19, R10, -R19 ;  /* 0x800000130a137221 */ /* 0x020fca0000000000 */
[----:B------:R0:W-:Y:S07]  /*1290*/  STG.E desc[UR36][R6.64+0x3c], R19 ;  /* 0x00003c1306007986 */ /* 0x0001ee000c101924 */
[----:B------:R-:W-:Y:S05]  /*12a0*/  @P2 BRA `(.L_x_20) ;  /* 0xfffffff800e42947 */ /* 0x000fea000383ffff */
[----:B------:R-:W-:Y:S05]  /*12b0*/  BSYNC.RECONVERGENT B0 ;  /* 0x0000000000007941 */ /* 0x000fea0003800200 */
.L_x_19:
[----:B------:R-:W-:Y:S05]  /*12c0*/  @!P1 BRA `(.L_x_21) ;  /* 0x00000004004c9947 */ /* 0x000fea0003800000 */
[----:B------:R-:W-:Y:S02]  /*12d0*/  ISETP.GE.U32.AND P2, PT, R9, 0x8, PT ;  /* 0x000000080900780c */ /* 0x000fe40003f46070 */
[----:B------:R-:W-:-:S04]  /*12e0*/  LOP3.LUT R10, R0, 0x7, RZ, 0xc0, !PT ;  /* 0x00000007000a7812 */ /* 0x000fc800078ec0ff */
[----:B------:R-:W-:-:S07]  /*12f0*/  ISETP.NE.AND P3, PT, R10, RZ, PT ;  /* 0x000000ff0a00720c */ /* 0x000fce0003f65270 */
[----:B------:R-:W-:Y:S06]  /*1300*/  @!P2 BRA `(.L_x_22) ;  /* 0x000000000094a947 */ /* 0x000fec0003800000 */
[----:B------:R-:W1:Y:S08]  /*1310*/  LDC.64 R4, c[0x0][0x3a8] ;  /* 0x0000ea00ff047b82 */ /* 0x000e700000000a00 */
[----:B0-----:R-:W0:Y:S01]  /*1320*/  LDC.64 R6, c[0x0][0x3c0] ;  /* 0x0000f000ff067b82 */ /* 0x001e220000000a00 */
[----:B-1----:R-:W-:-:S05]  /*1330*/  IMAD.WIDE.U32 R4, R3, 0x4, R4 ;  /* 0x0000000403047825 */ /* 0x002fca00078e0004 */
[----:B------:R-:W2:Y:S01]  /*1340*/  LDG.E R8, desc[UR36][R4.64] ;  /* 0x0000002404087981 */ /* 0x000ea2000c1e1900 */
[----:B0-----:R-:W-:-:S05]  /*1350*/  IMAD.WIDE.U32 R6, R3, 0x4, R6 ;  /* 0x0000000403067825 */ /* 0x001fca00078e0006 */
        /* <DEDUP_REMOVED lines=29> */
[----:B------:R-:W-:Y:S01]  /*1530*/  IADD3 R3, PT, PT, R3, 0x8, RZ ;  /* 0x0000000803037810 */ /* 0x000fe20007ffe0ff */
[----:B-----5:R-:W-:-:S05]  /*1540*/  FADD R19, R8, -R19 ;  /* 0x8000001308137221 */ /* 0x020fca0000000000 */
[----:B------:R1:W-:Y:S02]  /*1550*/  STG.E desc[UR36][R6.64+0x1c], R19 ;  /* 0x00001c1306007986 */ /* 0x0003e4000c101924 */
.L_x_22:
[----:B------:R-:W-:Y:S04]  /*1560*/  BSSY.RECONVERGENT B0, `(.L_x_21) ;  /* 0x0000029000007945 */ /* 0x000fe80003800200 */
[----:B------:R-:W-:Y:S05]  /*1570*/  @!P3 BRA `(.L_x_23) ;  /* 0x00000000009cb947 */ /* 0x000fea0003800000 */
[----:B------:R-:W-:Y:S02]  /*1580*/  ISETP.GE.U32.AND P2, PT, R10, 0x4, PT ;  /* 0x000000040a00780c */ /* 0x000fe40003f46070 */
[----:B------:R-:W-:-:S04]  /*1590*/  LOP3.LUT R8, R0, 0x3, RZ, 0xc0, !PT ;  /* 0x0000000300087812 */ /* 0x000fc800078ec0ff */
[----:B------:R-:W-:-:S07]  /*15a0*/  ISETP.NE.AND P3, PT, R8, RZ, PT ;  /* 0x000000ff0800720c */ /* 0x000fce0003f65270 */
[----:B------:R-:W-:Y:S06]  /*15b0*/  @!P2 BRA `(.L_x_24) ;  /* 0x000000000054a947 */ /* 0x000fec0003800000 */
[----:B------:R-:W2:Y:S08]  /*15c0*/  LDC.64 R4, c[0x0][0x3a8] ;  /* 0x0000ea00ff047b82 */ /* 0x000eb00000000a00 */
[----:B01----:R-:W0:Y:S01]  /*15d0*/  LDC.64 R6, c[0x0][0x3c0] ;  /* 0x0000f000ff067b82 */ /* 0x003e220000000a00 */
[----:B--2---:R-:W-:-:S05]  /*15e0*/  IMAD.WIDE.U32 R4, R3, 0x4, R4 ;  /* 0x0000000403047825 */ /* 0x004fca00078e0004 */
        /* <DEDUP_REMOVED lines=18> */
.L_x_24:
[----:B------:R-:W-:Y:S05]  /*1710*/  @!P3 BRA `(.L_x_23) ;  /* 0x000000000034b947 */ /* 0x000fea0003800000 */
[----:B012---:R-:W0:Y:S01]  /*1720*/  LDC.64 R12, c[0x0][0x3c0] ;  /* 0x0000f000ff0c7b82 */ /* 0x007e220000000a00 */
[----:B------:R-:W-:-:S07]  /*1730*/  MOV R15, RZ ;  /* 0x000000ff000f7202 */ /* 0x000fce0000000f00 */
[----:B------:R-:W1:Y:S02]  /*1740*/  LDC.64 R10, c[0x0][0x3a8] ;  /* 0x0000ea00ff0a7b82 */ /* 0x000e640000000a00 */
.L_x_25:
[----:B-1----:R-:W-:-:S04]  /*1750*/  IMAD.WIDE.U32 R4, R3, 0x4, R10 ;  /* 0x0000000403047825 */ /* 0x002fc800078e000a */
[----:B0--3--:R-:W-:Y:S02]  /*1760*/  IMAD.WIDE.U32 R6, R3, 0x4, R12 ;  /* 0x0000000403067825 */ /* 0x009fe400078e000c */
[----:B------:R-:W2:Y:S04]  /*1770*/  LDG.E R4, desc[UR36][R4.64] ;  /* 0x0000002404047981 */ /* 0x000ea8000c1e1900 */
[----:B------:R-:W2:Y:S01]  /*1780*/  LDG.E R19, desc[UR36][R6.64] ;  /* 0x0000002406137981 */ /* 0x000ea2000c1e1900 */
[----:B------:R-:W-:Y:S02]  /*1790*/  IADD3 R15, PT, PT, R15, 0x1, RZ ;  /* 0x000000010f0f7810 */ /* 0x000fe40007ffe0ff */
[----:B------:R-:W-:Y:S02]  /*17a0*/  IADD3 R3, PT, PT, R3, 0x1, RZ ;  /* 0x0000000103037810 */ /* 0x000fe40007ffe0ff */
[----:B------:R-:W-:Y:S01]  /*17b0*/  ISETP.NE.AND P2, PT, R15, R8, PT ;  /* 0x000000080f00720c */ /* 0x000fe20003f45270 */
[----:B--2---:R-:W-:-:S05]  /*17c0*/  FADD R19, R4, -R19 ;  /* 0x8000001304137221 */ /* 0x004fca0000000000 */
[----:B------:R3:W-:Y:S07]  /*17d0*/  STG.E desc[UR36][R6.64], R19 ;  /* 0x0000001306007986 */ /* 0x0007ee000c101924 */
[----:B------:R-:W-:Y:S05]  /*17e0*/  @P2 BRA `(.L_x_25) ;  /* 0xfffffffc00d82947 */ /* 0x000fea000383ffff */
.L_x_23:
[----:B------:R-:W-:Y:S05]  /*17f0*/  BSYNC.RECONVERGENT B0 ;  /* 0x0000000000007941 */ /* 0x000fea0003800200 */
.L_x_21:
[----:B------:R-:W-:Y:S01]  /*1800*/  HFMA2 R3, -RZ, RZ, 0, 0 ;  /* 0x00000000ff037431 */ /* 0x000fe200000001ff */
[----:B------:R-:W-:Y:S06]  /*1810*/  @!P0 BRA `(.L_x_26) ;  /* 0x0000000000ac8947 */ /* 0x000fec0003800000 */
[----:B------:R-:W-:Y:S01]  /*1820*/  BSSY.RECONVERGENT B0, `(.L_x_26) ;  /* 0x000002a000007945 */ /* 0x000fe20003800200 */
[----:B------:R-:W-:Y:S02]  /*1830*/  LOP3.LUT R3, R0, 0x7ffffff0, RZ, 0xc0, !PT ;  /* 0x7ffffff000037812 */ /* 0x000fe400078ec0ff */
[----:B012---:R-:W-:-:S07]  /*1840*/  MOV R11, RZ ;  /* 0x000000ff000b7202 */ /* 0x007fce0000000f00 */
.L_x_27:
[----:B------:R-:W0:Y:S08]  /*1850*/  LDC.64 R4, c[0x0][0x3c0] ;  /* 0x0000f000ff047b82 */ /* 0x000e300000000a00 */
[----:B---34-:R-:W1:Y:S01]  /*1860*/  LDC.64 R6, c[0x0][0x3d0] ;  /* 0x0000f400ff067b82 */ /* 0x018e620000000a00 */
[----:B0-----:R-:W-:-:S05]  /*1870*/  IMAD.WIDE.U32 R4, R11, 0x4, R4 ;  /* 0x000000040b047825 */ /* 0x001fca00078e0004 */
[----:B------:R-:W2:Y:S01]  /*1880*/  LDG.E R13, desc[UR36][R4.64] ;  /* 0x00000024040d7981 */ /* 0x000ea2000c1e1900 */
[----:B-1----:R-:W-:-:S05]  /*1890*/  IMAD.WIDE.U32 R6, R11, 0x4, R6 ;  /* 0x000000040b067825 */ /* 0x002fca00078e0006 */
[----:B--2---:R0:W-:Y:S04]  /*18a0*/  STG.E desc[UR36][R6.64], R13 ;  /* 0x0000000d06007986 */ /* 0x0041e8000c101924 */
[----:B------:R-:W2:Y:S04]  /*18b0*/  LDG.E R15, desc[UR36][R4.64+0x4] ;  /* 0x00000424040f7981 */ /* 0x000ea8000c1e1900 */
[----:B--2---:R1:W-:Y:S04]  /*18c0*/  STG.E desc[UR36][R6.64+0x4], R15 ;  /* 0x0000040f06007986 */ /* 0x0043e8000c101924 */
[----:B------:R-:W2:Y:S04]  /*18d0*/  LDG.E R19, desc[UR36][R4.64+0x8] ;  /* 0x0000082404137981 */ /* 0x000ea8000c1e1900 */
[----:B--2---:R2:W-:Y:S04]  /*18e0*/  STG.E desc[UR36][R6.64+0x8], R19 ;  /* 0x0000081306007986 */ /* 0x0045e8000c101924 */
[----:B------:R-:W3:Y:S04]  /*18f0*/  LDG.E R21, desc[UR36][R4.64+0xc] ;  /* 0x00000c2404157981 */ /* 0x000ee8000c1e1900 */
[----:B---3--:R3:W-:Y:S04]  /*1900*/  STG.E desc[UR36][R6.64+0xc], R21 ;  /* 0x00000c1506007986 */ /* 0x0087e8000c101924 */
[----:B------:R-:W4:Y:S04]  /*1910*/  LDG.E R23, desc[UR36][R4.64+0x10] ;  /* 0x0000102404177981 */ /* 0x000f28000c1e1900 */
[----:B----4-:R4:W-:Y:S04]  /*1920*/  STG.E desc[UR36][R6.64+0x10], R23 ;  /* 0x0000101706007986 */ /* 0x0109e8000c101924 */
[----:B------:R-:W5:Y:S04]  /*1930*/  LDG.E R25, desc[UR36][R4.64+0x14] ;  /* 0x0000142404197981 */ /* 0x000f68000c1e1900 */
[----:B-----5:R5:W-:Y:S04]  /*1940*/  STG.E desc[UR36][R6.64+0x14], R25 ;  /* 0x0000141906007986 */ /* 0x020be8000c101924 */
[----:B0-----:R-:W2:Y:S04]  /*1950*/  LDG.E R13, desc[UR36][R4.64+0x18] ;  /* 0x00001824040d7981 */ /* 0x001ea8000c1e1900 */
[----:B--2---:R0:W-:Y:S04]  /*1960*/  STG.E desc[UR36][R6.64+0x18], R13 ;  /* 0x0000180d06007986 */ /* 0x0041e8000c101924 */
[----:B-1----:R-:W2:Y:S04]  /*1970*/  LDG.E R15, desc[UR36][R4.64+0x1c] ;  /* 0x00001c24040f7981 */ /* 0x002ea8000c1e1900 */
[----:B--2---:R1:W-:Y:S04]  /*1980*/  STG.E desc[UR36][R6.64+0x1c], R15 ;  /* 0x00001c0f06007986 */ /* 0x0043e8000c101924 */
[----:B------:R-:W2:Y:S04]  /*1990*/  LDG.E R19, desc[UR36][R4.64+0x20] ;  /* 0x0000202404137981 */ /* 0x000ea8000c1e1900 */
[----:B--2---:R2:W-:Y:S04]  /*19a0*/  STG.E desc[UR36][R6.64+0x20], R19 ;  /* 0x0000201306007986 */ /* 0x0045e8000c101924 */
[----:B---3--:R-:W3:Y:S04]  /*19b0*/  LDG.E R21, desc[UR36][R4.64+0x24] ;  /* 0x0000242404157981 */ /* 0x008ee8000c1e1900 */
[----:B---3--:R3:W-:Y:S04]  /*19c0*/  STG.E desc[UR36][R6.64+0x24], R21 ;  /* 0x0000241506007986 */ /* 0x0087e8000c101924 */
[----:B----4-:R-:W4:Y:S04]  /*19d0*/  LDG.E R23, desc[UR36][R4.64+0x28] ;  /* 0x0000282404177981 */ /* 0x010f28000c1e1900 */
[----:B----4-:R4:W-:Y:S04]  /*19e0*/  STG.E desc[UR36][R6.64+0x28], R23 ;  /* 0x0000281706007986 */ /* 0x0109e8000c101924 */
[----:B-----5:R-:W5:Y:S04]  /*19f0*/  LDG.E R25, desc[UR36][R4.64+0x2c] ;  /* 0x00002c2404197981 */ /* 0x020f68000c1e1900 */
[----:B-----5:R4:W-:Y:S04]  /*1a00*/  STG.E desc[UR36][R6.64+0x2c], R25 ;  /* 0x00002c1906007986 */ /* 0x0209e8000c101924 */
[----:B0-----:R-:W5:Y:S04]  /*1a10*/  LDG.E R13, desc[UR36][R4.64+0x30] ;  /* 0x00003024040d7981 */ /* 0x001f68000c1e1900 */
[----:B-----5:R4:W-:Y:S04]  /*1a20*/  STG.E desc[UR36][R6.64+0x30], R13 ;  /* 0x0000300d06007986 */ /* 0x0209e8000c101924 */
[----:B-1----:R-:W5:Y:S04]  /*1a30*/  LDG.E R15, desc[UR36][R4.64+0x34] ;  /* 0x00003424040f7981 */ /* 0x002f68000c1e1900 */
[----:B-----5:R4:W-:Y:S04]  /*1a40*/  STG.E desc[UR36][R6.64+0x34], R15 ;  /* 0x0000340f06007986 */ /* 0x0209e8000c101924 */
[----:B--2---:R-:W2:Y:S04]  /*1a50*/  LDG.E R19, desc[UR36][R4.64+0x38] ;  /* 0x0000382404137981 */ /* 0x004ea8000c1e1900 */
[----:B--2---:R4:W-:Y:S04]  /*1a60*/  STG.E desc[UR36][R6.64+0x38], R19 ;  /* 0x0000381306007986 */ /* 0x0049e8000c101924 */
[----:B---3--:R-:W2:Y:S01]  /*1a70*/  LDG.E R21, desc[UR36][R4.64+0x3c] ;  /* 0x00003c2404157981 */ /* 0x008ea2000c1e1900 */
[----:B------:R-:W-:-:S05]  /*1a80*/  VIADD R11, R11, 0x10 ;  /* 0x000000100b0b7836 */ /* 0x000fca0000000000 */
[----:B------:R-:W-:Y:S01]  /*1a90*/  ISETP.NE.AND P2, PT, R11, R3, PT ;  /* 0x000000030b00720c */ /* 0x000fe20003f45270 */
[----:B--2---:R4:W-:-:S12]  /*1aa0*/  STG.E desc[UR36][R6.64+0x3c], R21 ;  /* 0x00003c1506007986 */ /* 0x0049d8000c101924 */
[----:B------:R-:W-:Y:S05]  /*1ab0*/  @P2 BRA `(.L_x_27) ;  /* 0xfffffffc00642947 */ /* 0x000fea000383ffff */
[----:B------:R-:W-:Y:S05]  /*1ac0*/  BSYNC.RECONVERGENT B0 ;  /* 0x0000000000007941 */ /* 0x000fea0003800200 */
.L_x_26:
[----:B------:R-:W-:Y:S05]  /*1ad0*/  @!P1 BRA `(.L_x_28) ;  /* 0x0000000000e49947 */ /* 0x000fea0003800000 */
[----:B------:R-:W-:Y:S02]  /*1ae0*/  ISETP.GE.U32.AND P2, PT, R9, 0x8, PT ;  /* 0x000000080900780c */ /* 0x000fe40003f46070 */
[----:B------:R-:W-:-:S04]  /*1af0*/  LOP3.LUT R8, R0, 0x7, RZ, 0xc0, !PT ;  /* 0x0000000700087812 */ /* 0x000fc800078ec0ff */
[----:B------:R-:W-:-:S07]  /*1b00*/  ISETP.NE.AND P3, PT, R8, RZ, PT ;  /* 0x000000ff0800720c */ /* 0x000fce0003f65270 */
[----:B------:R-:W-:Y:S06]  /*1b10*/  @!P2 BRA `(.L_x_29) ;  /* 0x000000000054a947 */ /* 0x000fec0003800000 */
[----:B------:R-:W5:Y:S08]  /*1b20*/  LDC.64 R4, c[0x0][0x3c0] ;  /* 0x0000f000ff047b82 */ /* 0x000f700000000a00 */
[----:B01234-:R-:W0:Y:S01]  /*1b30*/  LDC.64 R6, c[0x0][0x3d0] ;  /* 0x0000f400ff067b82 */ /* 0x01fe220000000a00 */
[----:B-----5:R-:W-:-:S05]  /*1b40*/  IMAD.WIDE.U32 R4, R3, 0x4, R4 ;  /* 0x0000000403047825 */ /* 0x020fca00078e0004 */
[----:B------:R-:W2:Y:S01]  /*1b50*/  LDG.E R11, desc[UR36][R4.64] ;  /* 0x00000024040b7981 */ /* 0x000ea2000c1e1900 */
[----:B0-----:R-:W-:-:S05]  /*1b60*/  IMAD.WIDE.U32 R6, R3, 0x4, R6 ;  /* 0x0000000403067825 */ /* 0x001fca00078e0006 */
[----:B--2---:R0:W-:Y:S04]  /*1b70*/  STG.E desc[UR36][R6.64], R11 ;  /* 0x0000000b06007986 */ /* 0x0041e8000c101924 */
[----:B------:R-:W2:Y:S04]  /*1b80*/  LDG.E R13, desc[UR36][R4.64+0x4] ;  /* 0x00000424040d7981 */ /* 0x000ea8000c1e1900 */
[----:B--2---:R1:W-:Y:S04]  /*1b90*/  STG.E desc[UR36][R6.64+0x4], R13 ;  /* 0x0000040d06007986 */ /* 0x0043e8000c101924 */
[----:B------:R-:W2:Y:S04]  /*1ba0*/  LDG.E R15, desc[UR36][R4.64+0x8] ;  /* 0x00000824040f7981 */ /* 0x000ea8000c1e1900 */
[----:B--2---:R2:W-:Y:S04]  /*1bb0*/  STG.E desc[UR36][R6.64+0x8], R15 ;  /* 0x0000080f06007986 */ /* 0x0045e8000c101924 */
[----:B------:R-:W3:Y:S04]  /*1bc0*/  LDG.E R19, desc[UR36][R4.64+0xc] ;  /* 0x00000c2404137981 */ /* 0x000ee8000c1e1900 */
[----:B---3--:R2:W-:Y:S04]  /*1bd0*/  STG.E desc[UR36][R6.64+0xc], R19 ;  /* 0x00000c1306007986 */ /* 0x0085e8000c101924 */
[----:B------:R-:W3:Y:S04]  /*1be0*/  LDG.E R21, desc[UR36][R4.64+0x10] ;  /* 0x0000102404157981 */ /* 0x000ee8000c1e1900 */
[----:B---3--:R2:W-:Y:S04]  /*1bf0*/  STG.E desc[UR36][R6.64+0x10], R21 ;  /* 0x0000101506007986 */ /* 0x0085e8000c101924 */
[----:B------:R-:W3:Y:S04]  /*1c00*/  LDG.E R23, desc[UR36][R4.64+0x14] ;  /* 0x0000142404177981 */ /* 0x000ee8000c1e1900 */
[----:B---3--:R2:W-:Y:S04]  /*1c10*/  STG.E desc[UR36][R6.64+0x14], R23 ;  /* 0x0000141706007986 */ /* 0x0085e8000c101924 */
[----:B0-----:R-:W3:Y:S04]  /*1c20*/  LDG.E R11, desc[UR36][R4.64+0x18] ;  /* 0x00001824040b7981 */ /* 0x001ee8000c1e1900 */
[----:B---3--:R2:W-:Y:S04]  /*1c30*/  STG.E desc[UR36][R6.64+0x18], R11 ;  /* 0x0000180b06007986 */ /* 0x0085e8000c101924 */
[----:B-1----:R-:W3:Y:S01]  /*1c40*/  LDG.E R13, desc[UR36][R4.64+0x1c] ;  /* 0x00001c24040d7981 */ /* 0x002ee2000c1e1900 */
[----:B------:R-:W-:-:S03]  /*1c50*/  IADD3 R3, PT, PT, R3, 0x8, RZ ;  /* 0x0000000803037810 */ /* 0x000fc60007ffe0ff */
[----:B---3--:R2:W-:Y:S04]  /*1c60*/  STG.E desc[UR36][R6.64+0x1c], R13 ;  /* 0x00001c0d06007986 */ /* 0x0085e8000c101924 */
.L_x_29:
[----:B------:R-:W-:Y:S04]  /*1c70*/  BSSY.RECONVERGENT B0, `(.L_x_28) ;  /* 0x000001f000007945 */ /* 0x000fe80003800200 */
[----:B------:R-:W-:Y:S05]  /*1c80*/  @!P3 BRA `(.L_x_30) ;  /* 0x000000000074b947 */ /* 0x000fea0003800000 */
[----:B------:R-:W-:Y:S02]  /*1c90*/  ISETP.GE.U32.AND P2, PT, R8, 0x4, PT ;  /* 0x000000040800780c */ /* 0x000fe40003f46070 */
[----:B--2-4-:R-:W-:-:S04]  /*1ca0*/  LOP3.LUT R21, R0, 0x3, RZ, 0xc0, !PT ;  /* 0x0000000300157812 */ /* 0x014fc800078ec0ff */
[----:B------:R-:W-:-:S07]  /*1cb0*/  ISETP.NE.AND P3, PT, R21, RZ, PT ;  /* 0x000000ff1500720c */ /* 0x000fce0003f65270 */
[----:B------:R-:W-:Y:S06]  /*1cc0*/  @!P2 BRA `(.L_x_31) ;  /* 0x000000000034a947 */ /* 0x000fec0003800000 */
[----:B------:R-:W2:Y:S08]  /*1cd0*/  LDC.64 R4, c[0x0][0x3c0] ;  /* 0x0000f000ff047b82 */ /* 0x000eb00000000a00 */
[----:B01-3--:R-:W0:Y:S01]  /*1ce0*/  LDC.64 R6, c[0x0][0x3d0] ;  /* 0x0000f400ff067b82 */ /* 0x00be220000000a00 */
[----:B--2---:R-:W-:-:S05]  /*1cf0*/  IMAD.WIDE.U32 R4, R3, 0x4, R4 ;  /* 0x0000000403047825 */ /* 0x004fca00078e0004 */
[----:B------:R-:W2:Y:S01]  /*1d00*/  LDG.E R11, desc[UR36][R4.64] ;  /* 0x00000024040b7981 */ /* 0x000ea2000c1e1900 */
[----:B0-----:R-:W-:-:S05]  /*1d10*/  IMAD.WIDE.U32 R6, R3, 0x4, R6 ;  /* 0x0000000403067825 */ /* 0x001fca00078e0006 */
[----:B--2---:R2:W-:Y:S04]  /*1d20*/  STG.E desc[UR36][R6.64], R11 ;  /* 0x0000000b06007986 */ /* 0x0045e8000c101924 */
[----:B------:R-:W3:Y:S04]  /*1d30*/  LDG.E R13, desc[UR36][R4.64+0x4] ;  /* 0x00000424040d7981 */ /* 0x000ee8000c1e1900 */
[----:B---3--:R2:W-:Y:S04]  /*1d40*/  STG.E desc[UR36][R6.64+0x4], R13 ;  /* 0x0000040d06007986 */ /* 0x0085e8000c101924 */
[----:B------:R-:W3:Y:S04]  /*1d50*/  LDG.E R15, desc[UR36][R4.64+0x8] ;  /* 0x00000824040f7981 */ /* 0x000ee8000c1e1900 */
[----:B---3--:R2:W-:Y:S04]  /*1d60*/  STG.E desc[UR36][R6.64+0x8], R15 ;  /* 0x0000080f06007986 */ /* 0x0085e8000c101924 */
[----:B------:R-:W3:Y:S01]  /*1d70*/  LDG.E R19, desc[UR36][R4.64+0xc] ;  /* 0x00000c2404137981 */ /* 0x000ee2000c1e1900 */
[----:B------:R-:W-:-:S03]  /*1d80*/  IADD3 R3, PT, PT, R3, 0x4, RZ ;  /* 0x0000000403037810 */ /* 0x000fc60007ffe0ff */
[----:B---3--:R2:W-:Y:S04]  /*1d90*/  STG.E desc[UR36][R6.64+0xc], R19 ;  /* 0x00000c1306007986 */ /* 0x0085e8000c101924 */
.L_x_31:
[----:B------:R-:W-:Y:S05]  /*1da0*/  @!P3 BRA `(.L_x_30) ;  /* 0x00000000002cb947 */ /* 0x000fea0003800000 */
[----:B012---:R-:W0:Y:S01]  /*1db0*/  LDC.64 R10, c[0x0][0x3c0] ;  /* 0x0000f000ff0a7b82 */ /* 0x007e220000000a00 */
[----:B------:R-:W-:-:S07]  /*1dc0*/  MOV R8, RZ ;  /* 0x000000ff00087202 */ /* 0x000fce0000000f00 */
[----:B------:R-:W1:Y:S02]  /*1dd0*/  LDC.64 R12, c[0x0][0x3d0] ;  /* 0x0000f400ff0c7b82 */ /* 0x000e640000000a00 */
.L_x_32:
[----:B0-----:R-:W-:-:S06]  /*1de0*/  IMAD.WIDE.U32 R4, R3, 0x4, R10 ;  /* 0x0000000403047825 */ /* 0x001fcc00078e000a */
[----:B------:R-:W2:Y:S01]  /*1df0*/  LDG.E R5, desc[UR36][R4.64] ;  /* 0x0000002404057981 */ /* 0x000ea2000c1e1900 */
[C---:B-1-3--:R-:W-:Y:S01]  /*1e00*/  IMAD.WIDE.U32 R6, R3.reuse, 0x4, R12 ;  /* 0x0000000403067825 */ /* 0x04afe200078e000c */
[----:B------:R-:W-:Y:S02]  /*1e10*/  IADD3 R8, PT, PT, R8, 0x1, RZ ;  /* 0x0000000108087810 */ /* 0x000fe40007ffe0ff */
[----:B------:R-:W-:Y:S02]  /*1e20*/  IADD3 R3, PT, PT, R3, 0x1, RZ ;  /* 0x0000000103037810 */ /* 0x000fe40007ffe0ff */
[----:B------:R-:W-:Y:S01]  /*1e30*/  ISETP.NE.AND P2, PT, R8, R21, PT ;  /* 0x000000150800720c */ /* 0x000fe20003f45270 */
[----:B--2---:R0:W-:-:S12]  /*1e40*/  STG.E desc[UR36][R6.64], R5 ;  /* 0x0000000506007986 */ /* 0x0041d8000c101924 */
[----:B------:R-:W-:Y:S05]  /*1e50*/  @P2 BRA `(.L_x_32) ;  /* 0xfffffffc00e02947 */ /* 0x000fea000383ffff */
.L_x_30:
[----:B------:R-:W-:Y:S05]  /*1e60*/  BSYNC.RECONVERGENT B0 ;  /* 0x0000000000007941 */ /* 0x000fea0003800200 */
.L_x_28:
[----:B------:R-:W-:Y:S01]  /*1e70*/  HFMA2 R3, -RZ, RZ, 0, 0 ;  /* 0x00000000ff037431 */ /* 0x000fe200000001ff */
[----:B------:R-:W-:Y:S06]  /*1e80*/  @!P0 BRA `(.L_x_33) ;  /* 0x0000000000ac8947 */ /* 0x000fec0003800000 */
[----:B------:R-:W-:Y:S01]  /*1e90*/  BSSY.RECONVERGENT B0, `(.L_x_33) ;  /* 0x000002a000007945 */ /* 0x000fe20003800200 */
[----:B------:R-:W-:Y:S02]  /*1ea0*/  LOP3.LUT R3, R0, 0x7ffffff0, RZ, 0xc0, !PT ;  /* 0x7ffffff000037812 */ /* 0x000fe400078ec0ff */
[----:B012---:R-:W-:-:S07]  /*1eb0*/  MOV R11, RZ ;  /* 0x000000ff000b7202 */ /* 0x007fce0000000f00 */
.L_x_34:
        /* <DEDUP_REMOVED lines=35> */
[----:B------:R-:W-:-:S04]  /*20f0*/  IADD3 R11, PT, PT, R11, 0x10, RZ ;  /* 0x000000100b0b7810 */ /* 0x000fc80007ffe0ff */
[----:B------:R-:W-:Y:S01]  /*2100*/  ISETP.NE.AND P2, PT, R11, R3, PT ;  /* 0x000000030b00720c */ /* 0x000fe20003f45270 */
[----:B--2---:R4:W-:-:S12]  /*2110*/  STG.E desc[UR36][R6.64+0x3c], R21 ;  /* 0x00003c1506007986 */ /* 0x0049d8000c101924 */
[----:B------:R-:W-:Y:S05]  /*2120*/  @P2 BRA `(.L_x_34) ;  /* 0xfffffffc00642947 */ /* 0x000fea000383ffff */
[----:B------:R-:W-:Y:S05]  /*2130*/  BSYNC.RECONVERGENT B0 ;  /* 0x0000000000007941 */ /* 0x000fea0003800200 */
.L_x_33:
[----:B------:R-:W-:Y:S05]  /*2140*/  @!P1 BRA `(.L_x_35) ;  /* 0x0000000000e49947 */ /* 0x000fea0003800000 */
[----:B------:R-:W-:Y:S02]  /*2150*/  ISETP.GE.U32.AND P2, PT, R9, 0x8, PT ;  /* 0x000000080900780c */ /* 0x000fe40003f46070 */
[----:B------:R-:W-:-:S04]  /*2160*/  LOP3.LUT R8, R0, 0x7, RZ, 0xc0, !PT ;  /* 0x0000000700087812 */ /* 0x000fc800078ec0ff */
[----:B------:R-:W-:-:S07]  /*2170*/  ISETP.NE.AND P3, PT, R8, RZ, PT ;  /* 0x000000ff0800720c */ /* 0x000fce0003f65270 */
[----:B------:R-:W-:Y:S06]  /*2180*/  @!P2 BRA `(.L_x_36) ;  /* 0x000000000054a947 */ /* 0x000fec0003800000 */
[----:B0-----:R-:W0:Y:S08]  /*2190*/  LDC.64 R4, c[0x0][0x3d0] ;  /* 0x0000f400ff047b82 */ /* 0x001e300000000a00 */
[----:B-1234-:R-:W1:Y:S01]  /*21a0*/  LDC.64 R6, c[0x0][0x3b8] ;  /* 0x0000ee00ff067b82 */ /* 0x01ee620000000a00 */
        /* <DEDUP_REMOVED lines=17> */
[----:B------:R-:W-:-:S03]  /*22c0*/  VIADD R3, R3, 0x8 ;  /* 0x0000000803037836 */ /* 0x000fc60000000000 */
[----:B---3--:R2:W-:Y:S04]  /*22d0*/  STG.E desc[UR36][R6.64+0x1c], R13 ;  /* 0x00001c0d06007986 */ /* 0x0085e8000c101924 */
.L_x_36:
[----:B------:R-:W-:Y:S04]  /*22e0*/  BSSY.RECONVERGENT B0, `(.L_x_35) ;  /* 0x000001f000007945 */ /* 0x000fe80003800200 */
[----:B------:R-:W-:Y:S05]  /*22f0*/  @!P3 BRA `(.L_x_37) ;  /* 0x000000000074b947 */ /* 0x000fea0003800000 */
[----:B------:R-:W-:Y:S02]  /*2300*/  ISETP.GE.U32.AND P2, PT, R8, 0x4, PT ;  /* 0x000000040800780c */ /* 0x000fe40003f46070 */
[----:B--2-4-:R-:W-:-:S04]  /*2310*/  LOP3.LUT R21, R0, 0x3, RZ, 0xc0, !PT ;  /* 0x0000000300157812 */ /* 0x014fc800078ec0ff */
[----:B------:R-:W-:-:S07]  /*2320*/  ISETP.NE.AND P3, PT, R21, RZ, PT ;  /* 0x000000ff1500720c */ /* 0x000fce0003f65270 */
[----:B------:R-:W-:Y:S06]  /*2330*/  @!P2 BRA `(.L_x_38) ;  /* 0x000000000034a947 */ /* 0x000fec0003800000 */
[----:B0-----:R-:W0:Y:S08]  /*2340*/  LDC.64 R4, c[0x0][0x3d0] ;  /* 0x0000f400ff047b82 */ /* 0x001e300000000a00 */
[----:B-1-3--:R-:W1:Y:S01]  /*2350*/  LDC.64 R6, c[0x0][0x3b8] ;  /* 0x0000ee00ff067b82 */ /* 0x00ae620000000a00 */
[----:B0-----:R-:W-:-:S05]  /*2360*/  IMAD.WIDE.U32 R4, R3, 0x4, R4 ;  /* 0x0000000403047825 */ /* 0x001fca00078e0004 */
[----:B------:R-:W2:Y:S01]  /*2370*/  LDG.E R11, desc[UR36][R4.64] ;  /* 0x00000024040b7981 */ /* 0x000ea2000c1e1900 */
[----:B-1----:R-:W-:-:S05]  /*2380*/  IMAD.WIDE.U32 R6, R3, 0x4, R6 ;  /* 0x0000000403067825 */ /* 0x002fca00078e0006 */
        /* <DEDUP_REMOVED lines=8> */
.L_x_38:
[----:B------:R-:W-:Y:S05]  /*2410*/  @!P3 BRA `(.L_x_37) ;  /* 0x00000000002cb947 */ /* 0x000fea0003800000 */
[----:B012---:R-:W0:Y:S01]  /*2420*/  LDC.64 R10, c[0x0][0x3d0] ;  /* 0x0000f400ff0a7b82 */ /* 0x007e220000000a00 */
[----:B------:R-:W-:-:S07]  /*2430*/  MOV R8, RZ ;  /* 0x000000ff00087202 */ /* 0x000fce0000000f00 */
[----:B------:R-:W1:Y:S02]  /*2440*/  LDC.64 R12, c[0x0][0x3b8] ;  /* 0x0000ee00ff0c7b82 */ /* 0x000e640000000a00 */
.L_x_39:
        /* <DEDUP_REMOVED lines=8> */
.L_x_37:
[----:B------:R-:W-:Y:S05]  /*24d0*/  BSYNC.RECONVERGENT B0 ;  /* 0x0000000000007941 */ /* 0x000fea0003800200 */
.L_x_35:
[----:B01234-:R-:W-:Y:S01]  /*24e0*/  HFMA2 R6, -RZ, RZ, 0, 0 ;  /* 0x00000000ff067431 */ /* 0x01ffe200000001ff */
[----:B------:R-:W-:Y:S01]  /*24f0*/  MOV R3, RZ ;  /* 0x000000ff00037202 */ /* 0x000fe20000000f00 */
[----:B------:R-:W-:Y:S06]  /*2500*/  @!P0 BRA `(.L_x_40) ;  /* 0x0000000000a88947 */ /* 0x000fec0003800000 */
[----:B------:R-:W-:Y:S01]  /*2510*/  BSSY.RECONVERGENT B0, `(.L_x_40) ;  /* 0x0000029000007945 */ /* 0x000fe20003800200 */
[----:B------:R-:W-:Y:S02]  /*2520*/  LOP3.LUT R3, R0, 0x7ffffff0, RZ, 0xc0, !PT ;  /* 0x7ffffff000037812 */ /* 0x000fe400078ec0ff */
[----:B------:R-:W-:Y:S02]  /*2530*/  MOV R6, RZ ;  /* 0x000000ff00067202 */ /* 0x000fe40000000f00 */
[----:B------:R-:W-:-:S07]  /*2540*/  MOV R8, RZ ;  /* 0x000000ff00087202 */ /* 0x000fce0000000f00 */
.L_x_41:
[----:B------:R-:W0:Y:S02]  /*2550*/  LDC.64 R4, c[0x0][0x3c0] ;  /* 0x0000f000ff047b82 */ /* 0x000e240000000a00 */
[----:B0-----:R-:W-:-:S05]  /*2560*/  IMAD.WIDE.U32 R4, R8, 0x4, R4 ;  /* 0x0000000408047825 */ /* 0x001fca00078e0004 */
[----:B------:R-:W2:Y:S04]  /*2570*/  LDG.E R15, desc[UR36][R4.64] ;  /* 0x00000024040f7981 */ /* 0x000ea8000c1e1900 */
[----:B------:R-:W3:Y:S04]  /*2580*/  LDG.E R19, desc[UR36][R4.64+0x4] ;  /* 0x0000042404137981 */ /* 0x000ee8000c1e1900 */
[----:B------:R-:W4:Y:S04]  /*2590*/  LDG.E R21, desc[UR36][R4.64+0x8] ;  /* 0x0000082404157981 */ /* 0x000f28000c1e1900 */
[----:B------:R-:W5:Y:S04]  /*25a0*/  LDG.E R23, desc[UR36][R4.64+0xc] ;  /* 0x00000c2404177981 */ /* 0x000f68000c1e1900 */
        /* <DEDUP_REMOVED lines=11> */
[----:B------:R-:W5:Y:S01]  /*2660*/  LDG.E R13, desc[UR36][R4.64+0x3c] ;  /* 0x00003c24040d7981 */ /* 0x000f62000c1e1900 */
[----:B------:R-:W-:-:S05]  /*2670*/  VIADD R8, R8, 0x10 ;  /* 0x0000001008087836 */ /* 0x000fca0000000000 */
[----:B------:R-:W-:Y:S01]  /*2680*/  ISETP.NE.AND P0, PT, R8, R3, PT ;  /* 0x000000030800720c */ /* 0x000fe20003f05270 */
[----:B--2---:R-:W-:-:S04]  /*2690*/  FFMA R6, R15, R15, R6 ;  /* 0x0000000f0f067223 */ /* 0x004fc80000000006 */
[----:B---3--:R-:W-:-:S04]  /*26a0*/  FFMA R6, R19, R19, R6 ;  /* 0x0000001313067223 */ /* 0x008fc80000000006 */
[----:B----4-:R-:W-:-:S04]  /*26b0*/  FFMA R6, R21, R21, R6 ;  /* 0x0000001515067223 */ /* 0x010fc80000000006 */
[----:B-----5:R-:W-:-:S04]  /*26c0*/  FFMA R6, R23, R23, R6 ;  /* 0x0000001717067223 */ /* 0x020fc80000000006 */
[----:B------:R-:W-:-:S04]  /*26d0*/  FFMA R6, R25, R25, R6 ;  /* 0x0000001919067223 */ /* 0x000fc80000000006 */
        /* <DEDUP_REMOVED lines=10> */
[----:B------:R-:W-:Y:S01]  /*2780*/  FFMA R6, R13, R13, R10 ;  /* 0x0000000d0d067223 */ /* 0x000fe2000000000a */
[----:B------:R-:W-:Y:S06]  /*2790*/  @P0 BRA `(.L_x_41) ;  /* 0xfffffffc006c0947 */ /* 0x000fec000383ffff */
[----:B------:R-:W-:Y:S05]  /*27a0*/  BSYNC.RECONVERGENT B0 ;  /* 0x0000000000007941 */ /* 0x000fea0003800200 */
.L_x_40:
[----:B------:R-:W-:Y:S04]  /*27b0*/  BSSY.RECONVERGENT B0, `(.L_x_18) ;  /* 0x0000033000007945 */ /* 0x000fe80003800200 */
[----:B------:R-:W-:Y:S05]  /*27c0*/  @!P1 BRA `(.L_x_42) ;  /* 0x0000000000c49947 */ /* 0x000fea0003800000 */
[----:B------:R-:W-:Y:S02]  /*27d0*/  ISETP.GE.U32.AND P0, PT, R9, 0x8, PT ;  /* 0x000000080900780c */ /* 0x000fe40003f06070 */
[----:B------:R-:W-:-:S04]  /*27e0*/  LOP3.LUT R8, R0, 0x7, RZ, 0xc0, !PT ;  /* 0x0000000700087812 */ /* 0x000fc800078ec0ff */
[----:B------:R-:W-:-:S07]  /*27f0*/  ISETP.NE.AND P1, PT, R8, RZ, PT ;  /* 0x000000ff0800720c */ /* 0x000fce0003f25270 */
[----:B------:R-:W-:Y:S06]  /*2800*/  @!P0 BRA `(.L_x_43) ;  /* 0x00000000004c8947 */ /* 0x000fec0003800000 */
        /* <DEDUP_REMOVED lines=9> */
[----:B------:R-:W5:Y:S01]  /*28a0*/  LDG.E R23, desc[UR36][R4.64+0x1c] ;  /* 0x00001c2404177981 */ /* 0x000f62000c1e1900 */
[----:B------:R-:W-:Y:S01]  /*28b0*/  IADD3 R3, PT, PT, R3, 0x8, RZ ;  /* 0x0000000803037810 */ /* 0x000fe20007ffe0ff */
[----:B--2---:R-:W-:-:S04]  /*28c0*/  FFMA R6, R7, R7, R6 ;  /* 0x0000000707067223 */ /* 0x004fc80000000006 */
[----:B---3--:R-:W-:-:S04]  /*28d0*/  FFMA R6, R9, R9, R6 ;  /* 0x0000000909067223 */ /* 0x008fc80000000006 */
[----:B----4-:R-:W-:-:S04]  /*28e0*/  FFMA R6, R11, R11, R6 ;  /* 0x0000000b0b067223 */ /* 0x010fc80000000006 */
[----:B-----5:R-:W-:-:S04]  /*28f0*/  FFMA R6, R13, R13, R6 ;  /* 0x0000000d0d067223 */ /* 0x020fc80000000006 */
[----:B------:R-:W-:-:S04]  /*2900*/  FFMA R6, R15, R15, R6 ;  /* 0x0000000f0f067223 */ /* 0x000fc80000000006 */
[----:B------:R-:W-:-:S04]  /*2910*/  FFMA R6, R19, R19, R6 ;  /* 0x0000001313067223 */ /* 0x000fc80000000006 */
[----:B------:R-:W-:-:S04]  /*2920*/  FFMA R6, R21, R21, R6 ;  /* 0x0000001515067223 */ /* 0x000fc80000000006 */
[----:B------:R-:W-:-:S07]  /*2930*/  FFMA R6, R23, R23, R6 ;  /* 0x0000001717067223 */ /* 0x000fce0000000006 */
.L_x_43:
        /* <DEDUP_REMOVED lines=10> */
[----:B------:R-:W5:Y:S01]  /*29e0*/  LDG.E R15, desc[UR36][R4.64+0xc] ;  /* 0x00000c24040f7981 */ /* 0x000f62000c1e1900 */
[----:B------:R-:W-:Y:S01]  /*29f0*/  IADD3 R3, PT, PT, R3, 0x4, RZ ;  /* 0x0000000403037810 */ /* 0x000fe20007ffe0ff */
[----:B--2---:R-:W-:-:S04]  /*2a00*/  FFMA R6, R9, R9, R6 ;  /* 0x0000000909067223 */ /* 0x004fc80000000006 */
[----:B---3--:R-:W-:-:S04]  /*2a10*/  FFMA R6, R11, R11, R6 ;  /* 0x0000000b0b067223 */ /* 0x008fc80000000006 */
[----:B----4-:R-:W-:-:S04]  /*2a20*/  FFMA R6, R13, R13, R6 ;  /* 0x0000000d0d067223 */ /* 0x010fc80000000006 */
[----:B-----5:R-:W-:-:S07]  /*2a30*/  FFMA R6, R15, R15, R6 ;  /* 0x0000000f0f067223 */ /* 0x020fce0000000006 */
.L_x_44:
[----:B------:R-:W-:Y:S05]  /*2a40*/  @!P1 BRA `(.L_x_42) ;  /* 0x0000000000249947 */ /* 0x000fea0003800000 */
[----:B------:R-:W0:Y:S01]  /*2a50*/  LDC.64 R8, c[0x0][0x3c0] ;  /* 0x0000f000ff087b82 */ /* 0x000e220000000a00 */
[----:B------:R-:W-:-:S07]  /*2a60*/  HFMA2 R0, -RZ, RZ, 0, 0 ;  /* 0x00000000ff007431 */ /* 0x000fce00000001ff */
.L_x_45:
[----:B0-----:R-:W-:-:S06]  /*2a70*/  IMAD.WIDE.U32 R4, R3, 0x4, R8 ;  /* 0x0000000403047825 */ /* 0x001fcc00078e0008 */
[----:B------:R-:W2:Y:S01]  /*2a80*/  LDG.E R5, desc[UR36][R4.64] ;  /* 0x0000002404057981 */ /* 0x000ea2000c1e1900 */
[----:B------:R-:W-:Y:S02]  /*2a90*/  IADD3 R0, PT, PT, R0, 0x1, RZ ;  /* 0x0000000100007810 */ /* 0x000fe40007ffe0ff */
[----:B------:R-:W-:Y:S02]  /*2aa0*/  IADD3 R3, PT, PT, R3, 0x1, RZ ;  /* 0x0000000103037810 */ /* 0x000fe40007ffe0ff */
[----:B------:R-:W-:Y:S01]  /*2ab0*/  ISETP.NE.AND P0, PT, R0, R7, PT ;  /* 0x000000070000720c */ /* 0x000fe20003f05270 */
[----:B--2---:R-:W-:-:S12]  /*2ac0*/  FFMA R6, R5, R5, R6 ;  /* 0x0000000505067223 */ /* 0x004fd80000000006 */
[----:B------:R-:W-:Y:S05]  /*2ad0*/  @P0 BRA `(.L_x_45) ;  /* 0xfffffffc00e40947 */ /* 0x000fea000383ffff */
.L_x_42:
[----:B------:R-:W-:Y:S05]  /*2ae0*/  BSYNC.RECONVERGENT B0 ;  /* 0x0000000000007941 */ /* 0x000fea0003800200 */
.L_x_18:
[----:B------:R-:W0:Y:S01]  /*2af0*/  LDC R3, c[0x0][0x380] ;  /* 0x0000e000ff037b82 */ /* 0x000e220000000800 */
[----:B------:R-:W-:Y:S01]  /*2b00*/  IADD3 R0, PT, PT, R6, -0xd000000, RZ ;  /* 0xf300000006007810 */ /* 0x000fe20007ffe0ff */
[----:B------:R1:W2:Y:S01]  /*2b10*/  MUFU.RSQ R5, R6 ;  /* 0x0000000600057308 */ /* 0x0002a20000001400 */
[----:B------:R-:W-:Y:S02]  /*2b20*/  BSSY.RECONVERGENT B0, `(.L_x_46) ;  /* 0x000000d000007945 */ /* 0x000fe40003800200 */
[----:B------:R-:W-:Y:S02]  /*2b30*/  ISETP.GT.U32.AND P1, PT, R0, 0x727fffff, PT ;  /* 0x727fffff0000780c */ /* 0x000fe40003f24070 */
[----:B0-----:R-:W-:-:S11]  /*2b40*/  ISETP.GE.AND P0, PT, R3, 0x1, PT ;  /* 0x000000010300780c */ /* 0x001fd60003f06270 */
[----:B-12---:R-:W-:Y:S05]  /*2b50*/  @!P1 BRA `(.L_x_47) ;  /* 0x0000000000149947 */ /* 0x006fea0003800000 */
[----:B------:R-:W-:Y:S02]  /*2b60*/  MOV R0, R6 ;  /* 0x0000000600007202 */ /* 0x000fe40000000f00 */
[----:B------:R-:W-:-:S07]  /*2b70*/  MOV R11, 0x2b90 ;  /* 0x00002b90000b7802 */ /* 0x000fce0000000f00 */
[----:B------:R-:W-:Y:S05]  /*2b80*/  CALL.REL.NOINC `($__internal_0_$__cuda_sm20_sqrt_rn_f32_slowpath) ;  /* 0x000000a800a47944 */ /* 0x000fea0003c00000 */
[----:B------:R-:W-:Y:S01]  /*2b90*/  MOV R8, R0 ;  /* 0x0000000000087202 */ /* 0x000fe20000000f00 */
[----:B------:R-:W-:Y:S06]  /*2ba0*/  BRA `(.L_x_48) ;  /* 0x0000000000107947 */ /* 0x000fec0003800000 */
.L_x_47:
[C---:B------:R-:W-:Y:S01]  /*2bb0*/  FMUL.FTZ R3, R5.reuse, R6 ;  /* 0x0000000605037220 */ /* 0x040fe20000410000 */
[----:B------:R-:W-:-:S03]  /*2bc0*/  FMUL.FTZ R8, R5, 0.5 ;  /* 0x3f00000005087820 */ /* 0x000fc60000410000 */
[----:B------:R-:W-:-:S04]  /*2bd0*/  FFMA R6, -R3, R3, R6 ;  /* 0x0000000303067223 */ /* 0x000fc80000000106 */
[----:B------:R-:W-:-:S07]  /*2be0*/  FFMA R8, R6, R8, R3 ;  /* 0x0000000806087223 */ /* 0x000fce0000000003 */
.L_x_48:
[----:B------:R-:W-:Y:S05]  /*2bf0*/  BSYNC.RECONVERGENT B0 ;  /* 0x0000000000007941 */ /* 0x000fea0003800200 */
.L_x_46:
[----:B------:R-:W-:Y:S01]  /*2c00*/  IMAD.MOV.U32 R6, RZ, RZ, RZ ;  /* 0x000000ffff067224 */ /* 0x000fe200078e00ff */
[----:B------:R-:W-:Y:S06]  /*2c10*/  @!P0 BRA `(.L_x_49) ;  /* 0x0000000400948947 */ /* 0x000fec0003800000 */
[----:B------:R-:W0:Y:S01]  /*2c20*/  LDC R3, c[0x0][0x380] ;  /* 0x0000e000ff037b82 */ /* 0x000e220000000800 */
[----:B------:R-:W-:Y:S01]  /*2c30*/  HFMA2 R6, -RZ, RZ, 0, 0 ;  /* 0x00000000ff067431 */ /* 0x000fe200000001ff */
[C---:B0-----:R-:W-:Y:S02]  /*2c40*/  IADD3 R0, PT, PT, R3.reuse, -0x1, RZ ;  /* 0xffffffff03007810 */ /* 0x041fe40007ffe0ff */
[----:B------:R-:W-:Y:S02]  /*2c50*/  LOP3.LUT R20, R3, 0xf, RZ, 0xc0, !PT ;  /* 0x0000000f03147812 */ /* 0x000fe400078ec0ff */
[----:B------:R-:W-:Y:S02]  /*2c60*/  ISETP.GE.U32.AND P0, PT, R0, 0xf, PT ;  /* 0x0000000f0000780c */ /* 0x000fe40003f06070 */
[----:B------:R-:W-:Y:S02]  /*2c70*/  ISETP.NE.AND P1, PT, R20, RZ, PT ;  /* 0x000000ff1400720c */ /* 0x000fe40003f25270 */
[----:B------:R-:W-:-:S09]  /*2c80*/  MOV R0, RZ ;  /* 0x000000ff00007202 */ /* 0x000fd20000000f00 */
[----:B------:R-:W-:Y:S05]  /*2c90*/  @!P0 BRA `(.L_x_50) ;  /* 0x0000000000a48947 */ /* 0x000fea0003800000 */
[----:B------:R-:W-:Y:S01]  /*2ca0*/  BSSY.RECONVERGENT B0, `(.L_x_50) ;  /* 0x0000028000007945 */ /* 0x000fe20003800200 */
[----:B------:R-:W-:Y:S02]  /*2cb0*/  LOP3.LUT R0, R3, 0x7ffffff0, RZ, 0xc0, !PT ;  /* 0x7ffffff003007812 */ /* 0x000fe400078ec0ff */
[----:B------:R-:W-:-:S07]  /*2cc0*/  CS2R R6, SRZ ;  /* 0x0000000000067805 */ /* 0x000fce000001ff00 */
.L_x_51:
        /* <DEDUP_REMOVED lines=16> */
[----:B--2---:R-:W-:-:S03]  /*2dd0*/  FFMA R14, R13, R13, R6 ;  /* 0x0000000d0d0e7223 */ /* 0x004fc60000000006 */
[----:B------:R-:W2:Y:S04]  /*2de0*/  LDG.E R6, desc[UR36][R4.64+0x38] ;  /* 0x0000382404067981 */ /* 0x000ea8000c1e1900 */
[----:B------:R-:W2:Y:S01]  /*2df0*/  LDG.E R13, desc[UR36][R4.64+0x3c] ;  /* 0x00003c24040d7981 */ /* 0x000ea2000c1e1900 */
[----:B---3--:R-:W-:Y:S01]  /*2e00*/  FFMA R14, R15, R15, R14 ;  /* 0x0000000f0f0e7223 */ /* 0x008fe2000000000e */
[----:B------:R-:W-:-:S03]  /*2e10*/  IADD3 R7, PT, PT, R7, 0x10, RZ ;  /* 0x0000001007077810 */ /* 0x000fc60007ffe0ff */
[----:B----4-:R-:W-:Y:S01]  /*2e20*/  FFMA R14, R19, R19, R14 ;  /* 0x00000013130e7223 */ /* 0x010fe2000000000e */
[----:B------:R-:W-:-:S03]  /*2e30*/  ISETP.NE.AND P0, PT, R7, R0, PT ;  /* 0x000000000700720c */ /* 0x000fc60003f05270 */
        /* <DEDUP_REMOVED lines=11> */
[----:B--2---:R-:W-:-:S04]  /*2ef0*/  FFMA R6, R6, R6, R9 ;  /* 0x0000000606067223 */ /* 0x004fc80000000009 */
[----:B------:R-:W-:Y:S01]  /*2f00*/  FFMA R6, R13, R13, R6 ;  /* 0x0000000d0d067223 */ /* 0x000fe20000000006 */
[----:B------:R-:W-:Y:S06]  /*2f10*/  @P0 BRA `(.L_x_51) ;  /* 0xfffffffc006c0947 */ /* 0x000fec000383ffff */
[----:B------:R-:W-:Y:S05]  /*2f20*/  BSYNC.RECONVERGENT B0 ;  /* 0x0000000000007941 */ /* 0x000fea0003800200 */
.L_x_50:
        /* <DEDUP_REMOVED lines=25> */
.L_x_53:
        /* <DEDUP_REMOVED lines=16> */
.L_x_54:
[----:B------:R-:W-:Y:S05]  /*31c0*/  @!P1 BRA `(.L_x_52) ;  /* 0x0000000000249947 */ /* 0x000fea0003800000 */
[----:B------:R-:W0:Y:S01]  /*31d0*/  LDC.64 R10, c[0x0][0x3a8] ;  /* 0x0000ea00ff0a7b82 */ /* 0x000e220000000a00 */
[----:B------:R-:W-:-:S07]  /*31e0*/  HFMA2 R3, -RZ, RZ, 0, 0 ;  /* 0x00000000ff037431 */ /* 0x000fce00000001ff */
.L_x_55:
[----:B0-----:R-:W-:-:S06]  /*31f0*/  IMAD.WIDE.U32 R4, R0, 0x4, R10 ;  /* 0x0000000400047825 */ /* 0x001fcc00078e000a */
[----:B------:R-:W2:Y:S01]  /*3200*/  LDG.E R5, desc[UR36][R4.64] ;  /* 0x0000002404057981 */ /* 0x000ea2000c1e1900 */
[----:B------:R-:W-:Y:S01]  /*3210*/  IADD3 R3, PT, PT, R3, 0x1, RZ ;  /* 0x0000000103037810 */ /* 0x000fe20007ffe0ff */
[----:B------:R-:W-:-:S03]  /*3220*/  VIADD R0, R0, 0x1 ;  /* 0x0000000100007836 */ /* 0x000fc60000000000 */
[----:B------:R-:W-:Y:S01]  /*3230*/  ISETP.NE.AND P0, PT, R3, R12, PT ;  /* 0x0000000c0300720c */ /* 0x000fe20003f05270 */
[----:B--2---:R-:W-:-:S12]  /*3240*/  FFMA R6, R5, R5, R6 ;  /* 0x0000000505067223 */ /* 0x004fd80000000006 */
[----:B------:R-:W-:Y:S05]  /*3250*/  @P0 BRA `(.L_x_55) ;  /* 0xfffffffc00e40947 */ /* 0x000fea000383ffff */
.L_x_52:
[----:B------:R-:W-:Y:S05]  /*3260*/  BSYNC.RECONVERGENT B0 ;  /* 0x0000000000007941 */ /* 0x000fea0003800200 */
.L_x_49:
        /* <DEDUP_REMOVED lines=12> */
.L_x_57:
[C---:B------:R-:W-:Y:S01]  /*3330*/  FMUL.FTZ R3, R5.reuse, R6 ;  /* 0x0000000605037220 */ /* 0x040fe20000410000 */
[----:B------:R-:W-:-:S03]  /*3340*/  FMUL.FTZ R10, R5, 0.5 ;  /* 0x3f000000050a7820 */ /* 0x000fc60000410000 */
[----:B------:R-:W-:-:S04]  /*3350*/  FFMA R6, -R3, R3, R6 ;  /* 0x0000000303067223 */ /* 0x000fc80000000106 */
[----:B------:R-:W-:-:S07]  /*3360*/  FFMA R10, R6, R10, R3 ;  /* 0x0000000a060a7223 */ /* 0x000fce0000000003 */
.L_x_58:
[----:B------:R-:W-:Y:S05]  /*3370*/  BSYNC.RECONVERGENT B0 ;  /* 0x0000000000007941 */ /* 0x000fea0003800200 */
.L_x_56:
[----:B------:R-:W-:Y:S01]  /*3380*/  HFMA2 R3, -RZ, RZ, 0, 0 ;  /* 0x00000000ff037431 */ /* 0x000fe200000001ff */
[----:B------:R-:W-:Y:S06]  /*3390*/  @!P0 BRA `(.L_x_59) ;  /* 0x0000000400988947 */ /* 0x000fec0003800000 */
[----:B------:R-:W0:Y:S01]  /*33a0*/  LDC R6, c[0x0][0x380] ;  /* 0x0000e000ff067b82 */ /* 0x000e220000000800 */
[----:B------:R-:W-:Y:S02]  /*33b0*/  MOV R3, RZ ;  /* 0x000000ff00037202 */ /* 0x000fe40000000f00 */
        /* <DEDUP_REMOVED lines=8> */
[----:B------:R-:W-:Y:S01]  /*3440*/  IMAD.MOV.U32 R7, RZ, RZ, RZ ;  /* 0x000000ffff077224 */ /* 0x000fe200078e00ff */
[----:B------:R-:W-:-:S07]  /*3450*/  MOV R3, RZ ;  /* 0x000000ff00037202 */ /* 0x000fce0000000f00 */
.L_x_61:
        /* <DEDUP_REMOVED lines=16> */
[----:B------:R-:W2:Y:S01]  /*3560*/  LDG.E R3, desc[UR36][R4.64+0x34] ;  /* 0x0000342404037981 */ /* 0x000ea2000c1e1900 */
[----:B---3--:R-:W-:-:S03]  /*3570*/  FFMA R19, R15, R15, R14 ;  /* 0x0000000f0f137223 */ /* 0x008fc6000000000e */
[----:B------:R-:W3:Y:S04]  /*3580*/  LDG.E R14, desc[UR36][R4.64+0x38] ;  /* 0x00003824040e7981 */ /* 0x000ee8000c1e1900 */
[----:B------:R-:W3:Y:S01]  /*3590*/  LDG.E R15, desc[UR36][R4.64+0x3c] ;  /* 0x00003c24040f7981 */ /* 0x000ee2000c1e1900 */
[----:B----4-:R-:W-:Y:S01]  /*35a0*/  FFMA R19, R20, R20, R19 ;  /* 0x0000001414137223 */ /* 0x010fe20000000013 */
[----:B------:R-:W-:-:S03]  /*35b0*/  IADD3 R7, PT, PT, R7, 0x10, RZ ;  /* 0x0000001007077810 */ /* 0x000fc60007ffe0ff */
[----:B-----5:R-:W-:Y:S01]  /*35c0*/  FFMA R19, R22, R22, R19 ;  /* 0x0000001616137223 */ /* 0x020fe20000000013 */
[----:B------:R-:W-:-:S03]  /*35d0*/  ISETP.NE.AND P0, PT, R7, R0, PT ;  /* 0x000000000700720c */ /* 0x000fc60003f05270 */
        /* <DEDUP_REMOVED lines=10> */
[----:B---3--:R-:W-:-:S04]  /*3680*/  FFMA R14, R14, R14, R3 ;  /* 0x0000000e0e0e7223 */ /* 0x008fc80000000003 */
[----:B------:R-:W-:Y:S01]  /*3690*/  FFMA R3, R15, R15, R14 ;  /* 0x0000000f0f037223 */ /* 0x000fe2000000000e */
[----:B------:R-:W-:Y:S06]  /*36a0*/  @P0 BRA `(.L_x_61) ;  /* 0xfffffffc006c0947 */ /* 0x000fec000383ffff */
[----:B------:R-:W-:Y:S05]  /*36b0*/  BSYNC.RECONVERGENT B0 ;  /* 0x0000000000007941 */ /* 0x000fea0003800200 */
.L_x_60:
        /* <DEDUP_REMOVED lines=25> */
.L_x_63:
        /* <DEDUP_REMOVED lines=16> */
.L_x_64:
[----:B------:R-:W-:Y:S05]  /*3950*/  @!P1 BRA `(.L_x_62) ;  /* 0x0000000000249947 */ /* 0x000fea0003800000 */
[----:B------:R-:W0:Y:S01]  /*3960*/  LDC.64 R6, c[0x0][0x3c0] ;  /* 0x0000f000ff067b82 */ /* 0x000e220000000a00 */
[----:B------:R-:W-:-:S07]  /*3970*/  HFMA2 R9, -RZ, RZ, 0, 0 ;  /* 0x00000000ff097431 */ /* 0x000fce00000001ff */
.L_x_65:
[----:B0-----:R-:W-:-:S06]  /*3980*/  IMAD.WIDE.U32 R4, R0, 0x4, R6 ;  /* 0x0000000400047825 */ /* 0x001fcc00078e0006 */
[----:B------:R-:W2:Y:S01]  /*3990*/  LDG.E R4, desc[UR36][R4.64] ;  /* 0x0000002404047981 */ /* 0x000ea2000c1e1900 */
[----:B------:R-:W-:Y:S02]  /*39a0*/  IADD3 R9, PT, PT, R9, 0x1, RZ ;  /* 0x0000000109097810 */ /* 0x000fe40007ffe0ff */
[----:B------:R-:W-:Y:S02]  /*39b0*/  IADD3 R0, PT, PT, R0, 0x1, RZ ;  /* 0x0000000100007810 */ /* 0x000fe40007ffe0ff */
[----:B------:R-:W-:Y:S01]  /*39c0*/  ISETP.NE.AND P0, PT, R9, R12, PT ;  /* 0x0000000c0900720c */ /* 0x000fe20003f05270 */
[----:B--2---:R-:W-:-:S12]  /*39d0*/  FFMA R3, R4, R4, R3 ;  /* 0x0000000404037223 */ /* 0x004fd80000000003 */
[----:B------:R-:W-:Y:S05]  /*39e0*/  @P0 BRA `(.L_x_65) ;  /* 0xfffffffc00e40947 */ /* 0x000fea000383ffff */
.L_x_62:
[----:B------:R-:W-:Y:S05]  /*39f0*/  BSYNC.RECONVERGENT B0 ;  /* 0x0000000000007941 */ /* 0x000fea0003800200 */
.L_x_59:
[----:B------:R-:W0:Y:S01]  /*3a00*/  LDC R6, c[0x0][0x380] ;  /* 0x0000e000ff067b82 */ /* 0x000e220000000800 */
[----:B------:R-:W-:Y:S02]  /*3a10*/  MOV R7, RZ ;  /* 0x000000ff00077202 */ /* 0x000fe40000000f00 */
[----:B0-----:R-:W-:-:S13]  /*3a20*/  ISETP.GE.AND P0, PT, R6, 0x1, PT ;  /* 0x000000010600780c */ /* 0x001fda0003f06270 */
[----:B------:R-:W-:Y:S05]  /*3a30*/  @!P0 BRA `(.L_x_66) ;  /* 0x0000000400948947 */ /* 0x000fea0003800000 */
[C---:B------:R-:W-:Y:S01]  /*3a40*/  IADD3 R0, PT, PT, R6.reuse, -0x1, RZ ;  /* 0xffffffff06007810 */ /* 0x040fe20007ffe0ff */
[----:B------:R-:W-:Y:S01]  /*3a50*/  IMAD.MOV.U32 R7, RZ, RZ, RZ ;  /* 0x000000ffff077224 */ /* 0x000fe200078e00ff */
[----:B------:R-:W-:Y:S02]  /*3a60*/  LOP3.LUT R22, R6, 0xf, RZ, 0xc0, !PT ;  /* 0x0000000f06167812 */ /* 0x000fe400078ec0ff */
[----:B------:R-:W-:Y:S02]  /*3a70*/  ISETP.GE.U32.AND P0, PT, R0, 0xf, PT ;  /* 0x0000000f0000780c */ /* 0x000fe40003f06070 */
[----:B------:R-:W-:Y:S02]  /*3a80*/  ISETP.NE.AND P1, PT, R22, RZ, PT ;  /* 0x000000ff1600720c */ /* 0x000fe40003f25270 */
[----:B------:R-:W-:-:S09]  /*3a90*/  MOV R0, RZ ;  /* 0x000000ff00007202 */ /* 0x000fd20000000f00 */
[----:B------:R-:W-:Y:S05]  /*3aa0*/  @!P0 BRA `(.L_x_67) ;  /* 0x0000000000a88947 */ /* 0x000fea0003800000 */
[----:B------:R-:W-:Y:S01]  /*3ab0*/  HFMA2 R7, -RZ, RZ, 0, 0 ;  /* 0x00000000ff077431 */ /* 0x000fe200000001ff */
[----:B------:R-:W-:Y:S01]  /*3ac0*/  BSSY.RECONVERGENT B0, `(.L_x_67) ;  /* 0x0000028000007945 */ /* 0x000fe20003800200 */
[----:B------:R-:W-:Y:S02]  /*3ad0*/  LOP3.LUT R0, R6, 0x7ffffff0, RZ, 0xc0, !PT ;  /* 0x7ffffff006007812 */ /* 0x000fe400078ec0ff */
[----:B------:R-:W-:-:S07]  /*3ae0*/  MOV R9, RZ ;  /* 0x000000ff00097202 */ /* 0x000fce0000000f00 */
.L_x_68:
        /* <DEDUP_REMOVED lines=18> */
[----:B------:R-:W3:Y:S01]  /*3c10*/  LDG.E R14, desc[UR36][R4.64+0x34] ;  /* 0x00003424040e7981 */ /* 0x000ee2000c1e1900 */
[----:B----4-:R-:W-:-:S03]  /*3c20*/  FFMA R20, R20, R20, R15 ;  /* 0x0000001414147223 */ /* 0x010fc6000000000f */
[----:B------:R-:W4:Y:S01]  /*3c30*/  LDG.E R15, desc[UR36][R4.64+0x38] ;  /* 0x00003824040f7981 */ /* 0x000f22000c1e1900 */
[----:B-----5:R-:W-:-:S04]  /*3c40*/  FFMA R20, R21, R21, R20 ;  /* 0x0000001515147223 */ /* 0x020fc80000000014 */
[----:B------:R-:W-:-:S04]  /*3c50*/  FFMA R20, R23, R23, R20 ;  /* 0x0000001717147223 */ /* 0x000fc80000000014 */
[----:B------:R-:W-:-:S04]  /*3c60*/  FFMA R20, R25, R25, R20 ;  /* 0x0000001919147223 */ /* 0x000fc80000000014 */
[----:B------:R-:W-:-:S04]  /*3c70*/  FFMA R20, R27, R27, R20 ;  /* 0x0000001b1b147223 */ /* 0x000fc80000000014 */
[----:B------:R-:W-:-:S04]  /*3c80*/  FFMA R20, R29, R29, R20 ;  /* 0x0000001d1d147223 */ /* 0x000fc80000000014 */
[----:B------:R-:W-:-:S04]  /*3c90*/  FFMA R20, R19, R19, R20 ;  /* 0x0000001313147223 */ /* 0x000fc80000000014 */
[----:B------:R-:W-:Y:S01]  /*3ca0*/  FFMA R13, R13, R13, R20 ;  /* 0x0000000d0d0d7223 */ /* 0x000fe20000000014 */
[----:B------:R-:W-:-:S03]  /*3cb0*/  IADD3 R9, PT, PT, R9, 0x10, RZ ;  /* 0x0000001009097810 */ /* 0x000fc60007ffe0ff */
[----:B------:R-:W-:Y:S01]  /*3cc0*/  FFMA R12, R12, R12, R13 ;  /* 0x0000000c0c0c7223 */ /* 0x000fe2000000000d */
[----:B------:R-:W-:-:S03]  /*3cd0*/  ISETP.NE.AND P0, PT, R9, R0, PT ;  /* 0x000000000900720c */ /* 0x000fc60003f05270 */
[----:B------:R-:W-:-:S04]  /*3ce0*/  FFMA R12, R11, R11, R12 ;  /* 0x0000000b0b0c7223 */ /* 0x000fc8000000000c */
[----:B--2---:R-:W-:-:S04]  /*3cf0*/  FFMA R7, R7, R7, R12 ;  /* 0x0000000707077223 */ /* 0x004fc8000000000c */
[----:B---3--:R-:W-:-:S04]  /*3d00*/  FFMA R14, R14, R14, R7 ;  /* 0x0000000e0e0e7223 */ /* 0x008fc80000000007 */
[----:B----4-:R-:W-:-:S04]  /*3d10*/  FFMA R14, R15, R15, R14 ;  /* 0x0000000f0f0e7223 */ /* 0x010fc8000000000e */
[----:B------:R-:W-:Y:S01]  /*3d20*/  FFMA R7, R31, R31, R14 ;  /* 0x0000001f1f077223 */ /* 0x000fe2000000000e */
[----:B------:R-:W-:Y:S06]  /*3d30*/  @P0 BRA `(.L_x_68) ;  /* 0xfffffffc006c0947 */ /* 0x000fec000383ffff */
[----:B------:R-:W-:Y:S05]  /*3d40*/  BSYNC.RECONVERGENT B0 ;  /* 0x0000000000007941 */ /* 0x000fea0003800200 */
.L_x_67:
        /* <DEDUP_REMOVED lines=25> */
.L_x_70:
        /* <DEDUP_REMOVED lines=16> */
.L_x_71:
[----:B------:R-:W-:Y:S05]  /*3fe0*/  @!P1 BRA `(.L_x_69) ;  /* 0x0000000000249947 */ /* 0x000fea0003800000 */
[----:B------:R-:W0:Y:S01]  /*3ff0*/  LDC.64 R12, c[0x0][0x3a8] ;  /* 0x0000ea00ff0c7b82 */ /* 0x000e220000000a00 */
[----:B------:R-:W-:-:S07]  /*4000*/  HFMA2 R6, -RZ, RZ, 0, 0 ;  /* 0x00000000ff067431 */ /* 0x000fce00000001ff */
.L_x_72:
[----:B0-----:R-:W-:-:S06]  /*4010*/  IMAD.WIDE.U32 R4, R0, 0x4, R12 ;  /* 0x0000000400047825 */ /* 0x001fcc00078e000c */
[----:B------:R-:W2:Y:S01]  /*4020*/  LDG.E R4, desc[UR36][R4.64] ;  /* 0x0000002404047981 */ /* 0x000ea2000c1e1900 */
[----:B------:R-:W-:Y:S01]  /*4030*/  IADD3 R6, PT, PT, R6, 0x1, RZ ;  /* 0x0000000106067810 */ /* 0x000fe20007ffe0ff */
[----:B------:R-:W-:-:S03]  /*4040*/  VIADD R0, R0, 0x1 ;  /* 0x0000000100007836 */ /* 0x000fc60000000000 */
[----:B------:R-:W-:Y:S01]  /*4050*/  ISETP.NE.AND P0, PT, R6, R9, PT ;  /* 0x000000090600720c */ /* 0x000fe20003f05270 */
[----:B--2---:R-:W-:-:S12]  /*4060*/  FFMA R7, R4, R4, R7 ;  /* 0x0000000404077223 */ /* 0x004fd80000000007 */
[----:B------:R-:W-:Y:S05]  /*4070*/  @P0 BRA `(.L_x_72) ;  /* 0xfffffffc00e40947 */ /* 0x000fea000383ffff */
.L_x_69:
[----:B------:R-:W-:Y:S05]  /*4080*/  BSYNC.RECONVERGENT B0 ;  /* 0x0000000000007941 */ /* 0x000fea0003800200 */
.L_x_66:
[----:B------:R-:W-:Y:S01]  /*4090*/  IADD3 R4, PT, PT, R7, -0xd000000, RZ ;  /* 0xf300000007047810 */ /* 0x000fe20007ffe0ff */
[----:B------:R0:W1:Y:S01]  /*40a0*/  MUFU.RSQ R0, R7 ;  /* 0x0000000700007308 */ /* 0x0000620000001400 */
[----:B------:R-:W-:Y:S02]  /*40b0*/  BSSY.RECONVERGENT B0, `(.L_x_73) ;  /* 0x000000c000007945 */ /* 0x000fe40003800200 */
[----:B------:R-:W-:-:S13]  /*40c0*/  ISETP.GT.U32.AND P0, PT, R4, 0x727fffff, PT ;  /* 0x727fffff0400780c */ /* 0x000fda0003f04070 */
[----:B0-----:R-:W-:Y:S05]  /*40d0*/  @!P0 BRA `(.L_x_74) ;  /* 0x0000000000148947 */ /* 0x001fea0003800000 */
[----:B-1----:R-:W-:Y:S02]  /*40e0*/  MOV R0, R7 ;  /* 0x0000000700007202 */ /* 0x002fe40000000f00 */
[----:B------:R-:W-:-:S07]  /*40f0*/  MOV R11, 0x4110 ;  /* 0x00004110000b7802 */ /* 0x000fce0000000f00 */
[----:B------:R-:W-:Y:S05]  /*4100*/  CALL.REL.NOINC `($__internal_0_$__cuda_sm20_sqrt_rn_f32_slowpath) ;  /* 0x0000009400447944 */ /* 0x000fea0003c00000 */
[----:B------:R-:W-:Y:S01]  /*4110*/  MOV R6, R0 ;  /* 0x0000000000067202 */ /* 0x000fe20000000f00 */
[----:B------:R-:W-:Y:S06]  /*4120*/  BRA `(.L_x_75) ;  /* 0x0000000000107947 */ /* 0x000fec0003800000 */
.L_x_74:
[C---:B-1----:R-:W-:Y:S01]  /*4130*/  FMUL.FTZ R6, R0.reuse, R7 ;  /* 0x0000000700067220 */ /* 0x042fe20000410000 */
[----:B------:R-:W-:-:S03]  /*4140*/  FMUL.FTZ R0, R0, 0.5 ;  /* 0x3f00000000007820 */ /* 0x000fc60000410000 */
[----:B------:R-:W-:-:S04]  /*4150*/  FFMA R7, -R6, R6, R7 ;  /* 0x0000000606077223 */ /* 0x000fc80000000107 */
[----:B------:R-:W-:-:S07]  /*4160*/  FFMA R6, R7, R0, R6 ;  /* 0x0000000007067223 */ /* 0x000fce0000000006 */
.L_x_75:
[----:B------:R-:W-:Y:S05]  /*4170*/  BSYNC.RECONVERGENT B0 ;  /* 0x0000000000007941 */ /* 0x000fea0003800200 */
.L_x_73:
[----:B------:R-:W-:Y:S01]  /*4180*/  IADD3 R0, PT, PT, R3, -0xd000000, RZ ;  /* 0xf300000003007810 */ /* 0x000fe20007ffe0ff */
[----:B------:R0:W1:Y:S01]  /*4190*/  MUFU.RSQ R4, R3 ;  /* 0x0000000300047308 */ /* 0x0000620000001400 */
[----:B------:R-:W-:Y:S02]  /*41a0*/  BSSY.RECONVERGENT B0, `(.L_x_76) ;  /* 0x000000c000007945 */ /* 0x000fe40003800200 */
[----:B------:R-:W-:-:S13]  /*41b0*/  ISETP.GT.U32.AND P0, PT, R0, 0x727fffff, PT ;  /* 0x727fffff0000780c */ /* 0x000fda0003f04070 */
[----:B0-----:R-:W-:Y:S05]  /*41c0*/  @!P0 BRA `(.L_x_77) ;  /* 0x0000000000148947 */ /* 0x001fea0003800000 */
[----:B------:R-:W-:Y:S02]  /*41d0*/  MOV R0, R3 ;  /* 0x0000000300007202 */ /* 0x000fe40000000f00 */
[----:B------:R-:W-:-:S07]  /*41e0*/  MOV R11, 0x4200 ;  /* 0x00004200000b7802 */ /* 0x000fce0000000f00 */
[----:B-1----:R-:W-:Y:S05]  /*41f0*/  CALL.REL.NOINC `($__internal_0_$__cuda_sm20_sqrt_rn_f32_slowpath) ;  /* 0x0000009400087944 */ /* 0x002fea0003c00000 */
[----:B------:R-:W-:Y:S01]  /*4200*/  MOV R3, R0 ;  /* 0x0000000000037202 */ /* 0x000fe20000000f00 */
[----:B------:R-:W-:Y:S06]  /*4210*/  BRA `(.L_x_78) ;  /* 0x0000000000107947 */ /* 0x000fec0003800000 */
.L_x_77:
[C---:B-1----:R-:W-:Y:S01]  /*4220*/  FMUL.FTZ R0, R4.reuse, R3 ;  /* 0x0000000304007220 */ /* 0x042fe20000410000 */
[----:B------:R-:W-:-:S03]  /*4230*/  FMUL.FTZ R4, R4, 0.5 ;  /* 0x3f00000004047820 */ /* 0x000fc60000410000 */
[----:B------:R-:W-:-:S04]  /*4240*/  FFMA R3, -R0, R0, R3 ;  /* 0x0000000000037223 */ /* 0x000fc80000000103 */
[----:B------:R-:W-:-:S07]  /*4250*/  FFMA R3, R3, R4, R0 ;  /* 0x0000000403037223 */ /* 0x000fce0000000000 */
.L_x_78:
[----:B------:R-:W-:Y:S05]  /*4260*/  BSYNC.RECONVERGENT B0 ;  /* 0x0000000000007941 */ /* 0x000fea0003800200 */
.L_x_76:
[----:B------:R-:W0:Y:S01]  /*4270*/  MUFU.RCP R5, R6 ;  /* 0x0000000600057308 */ /* 0x000e220000001000 */
[----:B------:R-:W-:Y:S07]  /*4280*/  BSSY.RECONVERGENT B0, `(.L_x_79) ;  /* 0x000000c000007945 */ /* 0x000fee0003800200 */
[----:B------:R-:W1:Y:S01]  /*4290*/  FCHK P0, R3, R6 ;  /* 0x0000000603007302 */ /* 0x000e620000000000 */
[----:B0-----:R-:W-:-:S04]  /*42a0*/  FFMA R0, R5, -R6, 1 ;  /* 0x3f80000005007423 */ /* 0x001fc80000000806 */
[----:B------:R-:W-:-:S04]  /*42b0*/  FFMA R0, R5, R0, R5 ;  /* 0x0000000005007223 */ /* 0x000fc80000000005 */
[----:B------:R-:W-:-:S04]  /*42c0*/  FFMA R4, R0, R3, RZ ;  /* 0x0000000300047223 */ /* 0x000fc800000000ff */
[----:B------:R-:W-:-:S04]  /*42d0*/  FFMA R5, R4, -R6, R3 ;  /* 0x8000000604057223 */ /* 0x000fc80000000003 */
[----:B------:R-:W-:Y:S01]  /*42e0*/  FFMA R0, R0, R5, R4 ;  /* 0x0000000500007223 */ /* 0x000fe20000000004 */
[----:B-1----:R-:W-:Y:S06]  /*42f0*/  @!P0 BRA `(.L_x_80) ;  /* 0x0000000000108947 */ /* 0x002fec0003800000 */
[----:B------:R-:W-:Y:S02]  /*4300*/  MOV R4, R6 ;  /* 0x0000000600047202 */ /* 0x000fe40000000f00 */
[----:B------:R-:W-:-:S07]  /*4310*/  MOV R6, 0x4330 ;  /* 0x0000433000067802 */ /* 0x000fce0000000f00 */
[----:B------:R-:W-:Y:S05]  /*4320*/  CALL.REL.NOINC `($__internal_1_$__cuda_sm3x_div_rn_noftz_f32_slowpath) ;  /* 0x0000009400187944 */ /* 0x000fea0003c00000 */
[----:B------:R-:W-:-:S07]  /*4330*/  MOV R0, R3 ;  /* 0x0000000300007202 */ /* 0x000fce0000000f00 */
.L_x_80:
[----:B------:R-:W-:Y:S05]  /*4340*/  BSYNC.RECONVERGENT B0 ;  /* 0x0000000000007941 */ /* 0x000fea0003800200 */
.L_x_79:
[----:B------:R-:W-:Y:S01]  /*4350*/  F2F.F64.F32 R8, R8 ;  /* 0x0000000800087310 */ /* 0x000fe20000201800 */
[----:B------:R-:W-:Y:S02]  /*4360*/  HFMA2 R15, -RZ, RZ, 1.671875, -6.96484375 ;  /* 0x3eb0c6f7ff0f7431 */ /* 0x000fe400000001ff */
[----:B------:R-:W-:Y:S01]  /*4370*/  IMAD.MOV.U32 R14, RZ, RZ, -0x5f4a1273 ;  /* 0xa0b5ed8dff0e7424 */ /* 0x000fe200078e00ff */
[----:B------:R-:W-:Y:S01]  /*4380*/  MOV R3, 0x0 ;  /* 0x0000000000037802 */ /* 0x000fe20000000f00 */
[----:B------:R-:W0:Y:S01]  /*4390*/  LDCU.64 UR4, c[0x4][0x20] ;  /* 0x01000400ff0477ac */ /* 0x000e220008000a00 */
[----:B------:R-:W-:Y:S02]  /*43a0*/  MOV R6, R2 ;  /* 0x0000000200067202 */ /* 0x000fe40000000f00 */
[----:B------:R1:W2:Y:S01]  /*43b0*/  LDC.64 R22, c[0x4][R3] ;  /* 0x0100000003167b82 */ /* 0x0002a20000000a00 */
[----:B------:R-:W3:Y:S01]  /*43c0*/  F2F.F64.F32 R10, R10 ;  /* 0x0000000a000a7310 */ /* 0x000ee20000201800 */
[----:B------:R-:W-:-:S07]  /*43d0*/  MOV R7, R18 ;  /* 0x0000001200077202 */ /* 0x000fce0000000f00 */
[----:B------:R-:W4:Y:S01]  /*43e0*/  F2F.F64.F32 R12, R0 ;  /* 0x00000000000c7310 */ /* 0x000f220000201800 */
[----:B0-----:R-:W-:Y:S01]  /*43f0*/  MOV R4, UR4 ;  /* 0x0000000400047c02 */ /* 0x001fe20008000f00 */
[----:B---3--:R1:W-:Y:S01]  /*4400*/  STL.128 [R1+0x10], R8 ;  /* 0x0000100801007387 */ /* 0x0083e20000100c00 */
[----:B------:R-:W-:-:S03]  /*4410*/  MOV R5, UR5 ;  /* 0x0000000500057c02 */ /* 0x000fc60008000f00 */
[----:B----4-:R1:W-:Y:S04]  /*4420*/  STL.128 [R1+0x20], R12 ;  /* 0x0000200c01007387 */ /* 0x0103e80000100c00 */
[----:B------:R-:W-:-:S07]  /*4430*/  LEPC R20, `(.L_x_81) ;  /* 0x000000001014794e */ /* 0x000fce0000000000 */
[----:B-12---:R-:W-:Y:S05]  /*4440*/  CALL.ABS.NOINC R22 ;  /* 0x0000000016007343 */ /* 0x006fea0003c00000 */
.L_x_81:
[----:B------:R-:W0:Y:S01]  /*4450*/  LDC.64 R26, c[0x0][0x3c0] ;  /* 0x0000f000ff1a7b82 */ /* 0x000e220000000a00 */
[----:B------:R-:W-:Y:S01]  /*4460*/  HFMA2 R2, -RZ, RZ, 0, 0 ;  /* 0x00000000ff027431 */ /* 0x000fe200000001ff */
[----:B------:R-:W-:Y:S06]  /*4470*/  BSSY.RECONVERGENT B6, `(.L_x_82) ;  /* 0x000090f000067945 */ /* 0x000fec0003800200 */
[----:B------:R-:W1:Y:S01]  /*4480*/  LDC R18, c[0x0][0x380] ;  /* 0x0000e000ff127b82 */ /* 0x000e620000000800 */
[----:B0-----:R-:W-:-:S04]  /*4490*/  IADD3 R26, P0, PT, R26, 0x20, RZ ;  /* 0x000000201a1a7810 */ /* 0x001fc80007f1e0ff */
[----:B------:R-:W-:Y:S02]  /*44a0*/  IADD3.X R24, PT, PT, RZ, R27, RZ, P0, !PT ;  /* 0x0000001bff187210 */ /* 0x000fe400007fe4ff */
[C---:B-1----:R-:W-:Y:S02]  /*44b0*/  LOP3.LUT R23, R18.reuse, 0xf, RZ, 0xc0, !PT ;  /* 0x0000000f12177812 */ /* 0x042fe400078ec0ff */
[C---:B------:R-:W-:Y:S02]  /*44c0*/  LOP3.LUT R22, R18.reuse, 0x7, RZ, 0xc0, !PT ;  /* 0x0000000712167812 */ /* 0x040fe400078ec0ff */
[C---:B------:R-:W-:Y:S01]  /*44d0*/  IADD3 R25, PT, PT, R18.reuse, -0x1, RZ ;  /* 0xffffffff12197810 */ /* 0x040fe20007ffe0ff */
[----:B------:R-:W-:Y:S01]  /*44e0*/  VIADD R28, R23, 0xffffffff ;  /* 0xffffffff171c7836 */ /* 0x000fe20000000000 */
[C---:B------:R-:W-:Y:S02]  /*44f0*/  LOP3.LUT R19, R18.reuse, 0x7ffffff0, RZ, 0xc0, !PT ;  /* 0x7ffffff012137812 */ /* 0x040fe400078ec0ff */
[----:B------:R-:W-:-:S02]  /*4500*/  LOP3.LUT R18, R18, 0x3, RZ, 0xc0, !PT ;  /* 0x0000000312127812 */ /* 0x000fc400078ec0ff */
[----:B------:R-:W-:-:S07]  /*4510*/  IADD3 R27, PT, PT, R22, -0x1, RZ ;  /* 0xffffffff161b7810 */ /* 0x000fce0007ffe0ff */
.L_x_234:
[----:B------:R-:W0:Y:S01]  /*4520*/  LDC R3, c[0x0][0x380] ;  /* 0x0000e000ff037b82 */ /* 0x000e220000000800 */
[----:B------:R-:W-:Y:S02]  /*4530*/  MOV R32, R2 ;  /* 0x0000000200207202 */ /* 0x000fe40000000f00 */
[----:B------:R-:W-:Y:S02]  /*4540*/  MOV R6, RZ ;  /* 0x000000ff00067202 */ /* 0x000fe40000000f00 */
[----:B0-----:R-:W-:-:S13]  /*4550*/  ISETP.GE.AND P0, PT, R3, 0x1, PT ;  /* 0x000000010300780c */ /* 0x001fda0003f06270 */
[----:B------:R-:W-:Y:S05]  /*4560*/  @!P0 BRA `(.L_x_83) ;  /* 0x0000000400908947 */ /* 0x000fea0003800000 */
[----:B------:R-:W-:Y:S01]  /*4570*/  ISETP.GE.U32.AND P1, PT, R25, 0xf, PT ;  /* 0x0000000f1900780c */ /* 0x000fe20003f26070 */
[----:B------:R-:W-:Y:S01]  /*4580*/  HFMA2 R0, -RZ, RZ, 0, 0 ;  /* 0x00000000ff007431 */ /* 0x000fe200000001ff */
[----:B------:R-:W-:-:S11]  /*4590*/  MOV R6, RZ ;  /* 0x000000ff00067202 */ /* 0x000fd60000000f00 */
[----:B------:R-:W-:Y:S05]  /*45a0*/  @!P1 BRA `(.L_x_84) ;  /* 0x0000000000b49947 */ /* 0x000fea0003800000 */
[----:B------:R-:W-:Y:S01]  /*45b0*/  LOP3.LUT R19, R3, 0x7ffffff0, RZ, 0xc0, !PT ;  /* 0x7ffffff003137812 */ /* 0x000fe200078ec0ff */
[----:B------:R-:W-:Y:S01]  /*45c0*/  BSSY.RECONVERGENT B0, `(.L_x_85) ;  /* 0x000002a000007945 */ /* 0x000fe20003800200 */
[----:B------:R-:W-:Y:S02]  /*45d0*/  MOV R6, RZ ;  /* 0x000000ff00067202 */ /* 0x000fe40000000f00 */
[----:B------:R-:W-:Y:S01]  /*45e0*/  MOV R2, R26 ;  /* 0x0000001a00027202 */ /* 0x000fe20000000f00 */
[----:B------:R-:W-:Y:S01]  /*45f0*/  IMAD.MOV R0, RZ, RZ, -R19 ;  /* 0x000000ffff007224 */ /* 0x000fe200078e0a13 */
[----:B------:R-:W-:-:S07]  /*4600*/  MOV R3, R24 ;  /* 0x0000001800037202 */ /* 0x000fce0000000f00 */
.L_x_86:
        /* <DEDUP_REMOVED lines=17> */
[----:B-----5:R-:W-:-:S03]  /*4720*/  FFMA R12, R11, R11, R12 ;  /* 0x0000000b0b0c7223 */ /* 0x020fc6000000000c */
[----:B------:R-:W5:Y:S01]  /*4730*/  LDG.E R11, desc[UR36][R2.64+0x14] ;  /* 0x00001424020b7981 */ /* 0x000f62000c1e1900 */
[----:B------:R-:W-:-:S03]  /*4740*/  FFMA R12, R13, R13, R12 ;  /* 0x0000000d0d0c7223 */ /* 0x000fc6000000000c */
[----:B------:R0:W5:Y:S01]  /*4750*/  LDG.E R13, desc[UR36][R2.64+0x18] ;  /* 0x00001824020d7981 */ /* 0x000162000c1e1900 */
[----:B------:R-:W-:-:S04]  /*4760*/  FFMA R15, R15, R15, R12 ;  /* 0x0000000f0f0f7223 */ /* 0x000fc8000000000c */
[----:B------:R-:W-:-:S04]  /*4770*/  FFMA R15, R10, R10, R15 ;  /* 0x0000000a0a0f7223 */ /* 0x000fc8000000000f */
[----:B------:R-:W-:-:S04]  /*4780*/  FFMA R8, R8, R8, R15 ;  /* 0x0000000808087223 */ /* 0x000fc8000000000f */
[----:B------:R-:W-:-:S04]  /*4790*/  FFMA R7, R7, R7, R8 ;  /* 0x0000000707077223 */ /* 0x000fc80000000008 */
[----:B------:R-:W-:Y:S01]  /*47a0*/  FFMA R4, R4, R4, R7 ;  /* 0x0000000404047223 */ /* 0x000fe20000000007 */
[----:B------:R-:W-:-:S04]  /*47b0*/  IADD3 R0, PT, PT, R0, 0x10, RZ ;  /* 0x0000001000007810 */ /* 0x000fc80007ffe0ff */
[----:B------:R-:W-:Y:S02]  /*47c0*/  ISETP.NE.AND P1, PT, R0, RZ, PT ;  /* 0x000000ff0000720c */ /* 0x000fe40003f25270 */
[----:B0-----:R-:W-:-:S04]  /*47d0*/  IADD3 R2, P2, PT, R2, 0x40, RZ ;  /* 0x0000004002027810 */ /* 0x001fc80007f5e0ff */
[----:B------:R-:W-:Y:S01]  /*47e0*/  IADD3.X R3, PT, PT, RZ, R3, RZ, P2, !PT ;  /* 0x00000003ff037210 */ /* 0x000fe200017fe4ff */
[----:B--2---:R-:W-:-:S04]  /*47f0*/  FFMA R5, R5, R5, R4 ;  /* 0x0000000505057223 */ /* 0x004fc80000000004 */
[----:B---3--:R-:W-:-:S04]  /*4800*/  FFMA R6, R6, R6, R5 ;  /* 0x0000000606067223 */ /* 0x008fc80000000005 */
[----:B----4-:R-:W-:-:S04]  /*4810*/  FFMA R6, R9, R9, R6 ;  /* 0x0000000909067223 */ /* 0x010fc80000000006 */
[----:B-----5:R-:W-:-:S04]  /*4820*/  FFMA R6, R11, R11, R6 ;  /* 0x0000000b0b067223 */ /* 0x020fc80000000006 */
[----:B------:R-:W-:-:S04]  /*4830*/  FFMA R6, R13, R13, R6 ;  /* 0x0000000d0d067223 */ /* 0x000fc80000000006 */
[----:B------:R-:W-:Y:S01]  /*4840*/  FFMA R6, R21, R21, R6 ;  /* 0x0000001515067223 */ /* 0x000fe20000000006 */
[----:B------:R-:W-:Y:S06]  /*4850*/  @P1 BRA `(.L_x_86) ;  /* 0xfffffffc006c1947 */ /* 0x000fec000383ffff */
[----:B------:R-:W-:Y:S05]  /*4860*/  BSYNC.RECONVERGENT B0 ;  /* 0x0000000000007941 */ /* 0x000fea0003800200 */
.L_x_85:
[----:B------:R-:W-:-:S07]  /*4870*/  MOV R0, R19 ;  /* 0x0000001300007202 */ /* 0x000fce0000000f00 */
.L_x_84:
[----:B------:R-:W-:-:S13]  /*4880*/  ISETP.NE.AND P1, PT, R23, RZ, PT ;  /* 0x000000ff1700720c */ /* 0x000fda0003f25270 */
[----:B------:R-:W-:Y:S05]  /*4890*/  @!P1 BRA `(.L_x_83) ;  /* 0x0000000000c49947 */ /* 0x000fea0003800000 */
[----:B------:R-:W-:Y:S02]  /*48a0*/  ISETP.GE.U32.AND P1, PT, R28, 0x7, PT ;  /* 0x000000071c00780c */ /* 0x000fe40003f26070 */
[----:B------:R-:W-:-:S11]  /*48b0*/  ISETP.NE.AND P2, PT, R22, RZ, PT ;  /* 0x000000ff1600720c */ /* 0x000fd60003f45270 */
[----:B------:R-:W-:Y:S05]  /*48c0*/  @!P1 BRA `(.L_x_87) ;  /* 0x00000000004c9947 */ /* 0x000fea0003800000 */
        /* <DEDUP_REMOVED lines=19> */
.L_x_87:
        /* <DEDUP_REMOVED lines=15> */
.L_x_88:
[----:B------:R-:W-:Y:S05]  /*4af0*/  @!P2 BRA `(.L_x_83) ;  /* 0x00000000002ca947 */ /* 0x000fea0003800000 */
[----:B------:R-:W0:Y:S02]  /*4b00*/  LDC.64 R2, c[0x0][0x3c0] ;  /* 0x0000f000ff027b82 */ /* 0x000e240000000a00 */
[----:B0-----:R-:W-:-:S05]  /*4b10*/  IMAD.WIDE.U32 R2, R0, 0x4, R2 ;  /* 0x0000000400027825 */ /* 0x001fca00078e0002 */
[----:B------:R-:W2:Y:S01]  /*4b20*/  LDG.E R5, desc[UR36][R2.64] ;  /* 0x0000002402057981 */ /* 0x000ea2000c1e1900 */
[----:B------:R-:W-:Y:S01]  /*4b30*/  ISETP.NE.AND P1, PT, R18, 0x1, PT ;  /* 0x000000011200780c */ /* 0x000fe20003f25270 */
[----:B--2---:R-:W-:-:S12]  /*4b40*/  FFMA R6, R5, R5, R6 ;  /* 0x0000000505067223 */ /* 0x004fd80000000006 */
[----:B------:R-:W-:Y:S05]  /*4b50*/  @!P1 BRA `(.L_x_83) ;  /* 0x0000000000149947 */ /* 0x000fea0003800000 */
[----:B------:R-:W-:Y:S01]  /*4b60*/  ISETP.NE.AND P1, PT, R18, 0x2, PT ;  /* 0x000000021200780c */ /* 0x000fe20003f25270 */
[----:B------:R-:W2:-:S12]  /*4b70*/  LDG.E R5, desc[UR36][R2.64+0x4] ;  /* 0x0000042402057981 */ /* 0x000e98000c1e1900 */
[----:B------:R-:W3:Y:S01]  /*4b80*/  @P1 LDG.E R7, desc[UR36][R2.64+0x8] ;  /* 0x0000082402071981 */ /* 0x000ee2000c1e1900 */
[----:B--2---:R-:W-:-:S04]  /*4b90*/  FFMA R6, R5, R5, R6 ;  /* 0x0000000505067223 */ /* 0x004fc80000000006 */
[----:B---3--:R-:W-:-:S07]  /*4ba0*/  @P1 FFMA R6, R7, R7, R6 ;  /* 0x0000000707061223 */ /* 0x008fce0000000006 */
.L_x_83:
[----:B------:R-:W-:Y:S01]  /*4bb0*/  HFMA2 R0, -RZ, RZ, 0, 0 ;  /* 0x00000000ff007431 */ /* 0x000fe200000001ff */
[----:B------:R-:W-:Y:S06]  /*4bc0*/  @!P0 BRA `(.L_x_89) ;  /* 0x0000000400848947 */ /* 0x000fec0003800000 */
[----:B------:R-:W-:Y:S02]  /*4bd0*/  ISETP.GE.U32.AND P0, PT, R25, 0xf, PT ;  /* 0x0000000f1900780c */ /* 0x000fe40003f06070 */
[----:B------:R-:W-:Y:S02]  /*4be0*/  MOV R0, RZ ;  /* 0x000000ff00007202 */ /* 0x000fe40000000f00 */
[----:B------:R-:W-:-:S09]  /*4bf0*/  MOV R4, RZ ;  /* 0x000000ff00047202 */ /* 0x000fd20000000f00 */
[----:B------:R-:W-:Y:S05]  /*4c00*/  @!P0 BRA `(.L_x_90) ;  /* 0x0000000000a88947 */ /* 0x000fea0003800000 */
[----:B------:R-:W-:Y:S01]  /*4c10*/  BSSY.RECONVERGENT B0, `(.L_x_91) ;  /* 0x0000028000007945 */ /* 0x000fe20003800200 */
[----:B------:R-:W-:Y:S01]  /*4c20*/  IMAD.MOV.U32 R0, RZ, RZ, RZ ;  /* 0x000000ffff007224 */ /* 0x000fe200078e00ff */
[----:B------:R-:W-:-:S07]  /*4c30*/  MOV R4, RZ ;  /* 0x000000ff00047202 */ /* 0x000fce0000000f00 */
.L_x_92:
        /* <DEDUP_REMOVED lines=22> */
[----:B------:R-:W5:Y:S01]  /*4da0*/  LDG.E R14, desc[UR36][R2.64+0x34] ;  /* 0x00003424020e7981 */ /* 0x000f62000c1e1900 */
[----:B------:R-:W-:-:S04]  /*4db0*/  FFMA R20, R20, R20, R11 ;  /* 0x0000001414147223 */ /* 0x000fc8000000000b */
[----:B------:R-:W-:-:S04]  /*4dc0*/  FFMA R20, R9, R9, R20 ;  /* 0x0000000909147223 */ /* 0x000fc80000000014 */
[----:B------:R-:W-:-:S04]  /*4dd0*/  FFMA R20, R7, R7, R20 ;  /* 0x0000000707147223 */ /* 0x000fc80000000014 */
[----:B------:R-:W-:Y:S01]  /*4de0*/  FFMA R5, R5, R5, R20 ;  /* 0x0000000505057223 */ /* 0x000fe20000000014 */
[----:B------:R-:W-:-:S04]  /*4df0*/  IADD3 R4, PT, PT, R4, 0x10, RZ ;  /* 0x0000001004047810 */ /* 0x000fc80007ffe0ff */
[----:B------:R-:W-:Y:S01]  /*4e00*/  ISETP.NE.AND P0, PT, R4, R19, PT ;  /* 0x000000130400720c */ /* 0x000fe20003f05270 */
[----:B--2---:R-:W-:-:S04]  /*4e10*/  FFMA R5, R0, R0, R5 ;  /* 0x0000000000057223 */ /* 0x004fc80000000005 */
[----:B---3--:R-:W-:-:S04]  /*4e20*/  FFMA R5, R8, R8, R5 ;  /* 0x0000000808057223 */ /* 0x008fc80000000005 */
[----:B----4-:R-:W-:-:S04]  /*4e30*/  FFMA R5, R10, R10, R5 ;  /* 0x0000000a0a057223 */ /* 0x010fc80000000005 */
[----:B-----5:R-:W-:-:S04]  /*4e40*/  FFMA R5, R12, R12, R5 ;  /* 0x0000000c0c057223 */ /* 0x020fc80000000005 */
[----:B------:R-:W-:-:S04]  /*4e50*/  FFMA R5, R14, R14, R5 ;  /* 0x0000000e0e057223 */ /* 0x000fc80000000005 */
[----:B------:R-:W-:-:S04]  /*4e60*/  FFMA R5, R30, R30, R5 ;  /* 0x0000001e1e057223 */ /* 0x000fc80000000005 */
[----:B------:R-:W-:Y:S01]  /*4e70*/  FFMA R0, R34, R34, R5 ;  /* 0x0000002222007223 */ /* 0x000fe20000000005 */
[----:B------:R-:W-:Y:S06]  /*4e80*/  @P0 BRA `(.L_x_92) ;  /* 0xfffffffc006c0947 */ /* 0x000fec000383ffff */
[----:B------:R-:W-:Y:S05]  /*4e90*/  BSYNC.RECONVERGENT B0 ;  /* 0x0000000000007941 */ /* 0x000fea0003800200 */
.L_x_91:
[----:B------:R-:W-:-:S07]  /*4ea0*/  MOV R4, R19 ;  /* 0x0000001300047202 */ /* 0x000fce0000000f00 */
.L_x_90:
        /* <DEDUP_REMOVED lines=24> */
.L_x_93:
        /* <DEDUP_REMOVED lines=15> */
.L_x_94:
        /* <DEDUP_REMOVED lines=12> */
.L_x_89:
[----:B------:R-:W-:Y:S01]  /*51e0*/  IADD3 R2, PT, PT, R0, -0xd000000, RZ ;  /* 0xf300000000027810 */ /* 0x000fe20007ffe0ff */
[----:B------:R0:W1:Y:S01]  /*51f0*/  MUFU.RSQ R5, R0 ;  /* 0x0000000000057308 */ /* 0x0000620000001400 */
[----:B------:R-:W-:Y:S02]  /*5200*/  BSSY.RECONVERGENT B0, `(.L_x_95) ;  /* 0x000000b000007945 */ /* 0x000fe40003800200 */
[----:B------:R-:W-:-:S13]  /*5210*/  ISETP.GT.U32.AND P0, PT, R2, 0x727fffff, PT ;  /* 0x727fffff0200780c */ /* 0x000fda0003f04070 */
[----:B0-----:R-:W-:Y:S05]  /*5220*/  @!P0 BRA `(.L_x_96) ;  /* 0x0000000000108947 */ /* 0x001fea0003800000 */
[----:B------:R-:W-:-:S07]  /*5230*/  MOV R11, 0x5250 ;  /* 0x00005250000b7802 */ /* 0x000fce0000000f00 */
[----:B-1----:R-:W-:Y:S05]  /*5240*/  CALL.REL.NOINC `($__internal_0_$__cuda_sm20_sqrt_rn_f32_slowpath) ;  /* 0x0000008000f47944 */ /* 0x002fea0003c00000 */
[----:B------:R-:W-:Y:S01]  /*5250*/  MOV R2, R0 ;  /* 0x0000000000027202 */ /* 0x000fe20000000f00 */
[----:B------:R-:W-:Y:S06]  /*5260*/  BRA `(.L_x_97) ;  /* 0x0000000000107947 */ /* 0x000fec0003800000 */
.L_x_96:
[C---:B-1----:R-:W-:Y:S01]  /*5270*/  FMUL.FTZ R3, R5.reuse, R0 ;  /* 0x0000000005037220 */ /* 0x042fe20000410000 */
[----:B------:R-:W-:-:S03]  /*5280*/  FMUL.FTZ R2, R5, 0.5 ;  /* 0x3f00000005027820 */ /* 0x000fc60000410000 */
[----:B------:R-:W-:-:S04]  /*5290*/  FFMA R0, -R3, R3, R0 ;  /* 0x0000000303007223 */ /* 0x000fc80000000100 */
[----:B------:R-:W-:-:S07]  /*52a0*/  FFMA R2, R0, R2, R3 ;  /* 0x0000000200027223 */ /* 0x000fce0000000003 */
.L_x_97:
[----:B------:R-:W-:Y:S05]  /*52b0*/  BSYNC.RECONVERGENT B0 ;  /* 0x0000000000007941 */ /* 0x000fea0003800200 */
.L_x_95:
[----:B------:R-:W-:Y:S01]  /*52c0*/  IADD3 R0, PT, PT, R6, -0xd000000, RZ ;  /* 0xf300000006007810 */ /* 0x000fe20007ffe0ff */
[----:B------:R0:W1:Y:S01]  /*52d0*/  MUFU.RSQ R5, R6 ;  /* 0x0000000600057308 */ /* 0x0000620000001400 */
[----:B------:R-:W-:Y:S02]  /*52e0*/  BSSY.RECONVERGENT B0, `(.L_x_98) ;  /* 0x000000c000007945 */ /* 0x000fe40003800200 */
[----:B------:R-:W-:-:S13]  /*52f0*/  ISETP.GT.U32.AND P0, PT, R0, 0x727fffff, PT ;  /* 0x727fffff0000780c */ /* 0x000fda0003f04070 */
[----:B0-----:R-:W-:Y:S05]  /*5300*/  @!P0 BRA `(.L_x_99) ;  /* 0x0000000000148947 */ /* 0x001fea0003800000 */
[----:B------:R-:W-:Y:S01]  /*5310*/  IMAD.MOV.U32 R0, RZ, RZ, R6 ;  /* 0x000000ffff007224 */ /* 0x000fe200078e0006 */
[----:B------:R-:W-:-:S07]  /*5320*/  MOV R11, 0x5340 ;  /* 0x00005340000b7802 */ /* 0x000fce0000000f00 */
[----:B-1----:R-:W-:Y:S05]  /*5330*/  CALL.REL.NOINC `($__internal_0_$__cuda_sm20_sqrt_rn_f32_slowpath) ;  /* 0x0000008000b87944 */ /* 0x002fea0003c00000 */
[----:B------:R-:W-:Y:S01]  /*5340*/  MOV R3, R0 ;  /* 0x0000000000037202 */ /* 0x000fe20000000f00 */
[----:B------:R-:W-:Y:S06]  /*5350*/  BRA `(.L_x_100) ;  /* 0x0000000000107947 */ /* 0x000fec0003800000 */
.L_x_99:
[C---:B-1----:R-:W-:Y:S01]  /*5360*/  FMUL.FTZ R3, R5.reuse, R6 ;  /* 0x0000000605037220 */ /* 0x042fe20000410000 */
[----:B------:R-:W-:-:S03]  /*5370*/  FMUL.FTZ R0, R5, 0.5 ;  /* 0x3f00000005007820 */ /* 0x000fc60000410000 */
[----:B------:R-:W-:-:S04]  /*5380*/  FFMA R6, -R3, R3, R6 ;  /* 0x0000000303067223 */ /* 0x000fc80000000106 */
[----:B------:R-:W-:-:S07]  /*5390*/  FFMA R3, R6, R0, R3 ;  /* 0x0000000006037223 */ /* 0x000fce0000000003 */
.L_x_100:
[----:B------:R-:W-:Y:S05]  /*53a0*/  BSYNC.RECONVERGENT B0 ;  /* 0x0000000000007941 */ /* 0x000fea0003800200 */
.L_x_98:
        /* <DEDUP_REMOVED lines=13> */
.L_x_102:
[----:B------:R-:W-:Y:S05]  /*5480*/  BSYNC.RECONVERGENT B0 ;  /* 0x0000000000007941 */ /* 0x000fea0003800200 */
.L_x_101:
[----:B------:R-:W0:Y:S01]  /*5490*/  F2F.F64.F32 R2, R0 ;  /* 0x0000000000027310 */ /* 0x000e220000201800 */
[----:B------:R-:W-:Y:S01]  /*54a0*/  UMOV UR4, 0xa0b5ed8d ;  /* 0xa0b5ed8d00047882 */ /* 0x000fe20000000000 */
[----:B------:R-:W-:Y:S02]  /*54b0*/  UMOV UR5, 0x3eb0c6f7 ;  /* 0x3eb0c6f700057882 */ /* 0x000fe40000000000 */
[----:B0-----:R-:W-:-:S14]  /*54c0*/  DSETP.GT.AND P0, PT, R2, UR4, PT ;  /* 0x0000000402007e2a */ /* 0x001fdc000bf04000 */
[----:B------:R-:W-:Y:S05]  /*54d0*/  @!P0 BRA `(.L_x_103) ;  /* 0x0000008000208947 */ /* 0x000fea0003800000 */
[----:B------:R-:W0:Y:S02]  /*54e0*/  LDCU UR4, c[0x0][0x380] ;  /* 0x00007000ff0477ac */ /* 0x000e240008000800 */
[----:B0-----:R-:W-:-:S09]  /*54f0*/  UISETP.GE.AND UP0, UPT, UR4, 0x1, UPT ;  /* 0x000000010400788c */ /* 0x001fd2000bf06270 */
[----:B------:R-:W-:Y:S05]  /*5500*/  BRA.U !UP0, `(.L_x_104) ;  /* 0x0000000d08947547 */ /* 0x000fea000b800000 */
[----:B------:R-:W-:Y:S02]  /*5510*/  ISETP.GE.U32.AND P0, PT, R25, 0xf, PT ;  /* 0x0000000f1900780c */ /* 0x000fe40003f06070 */
[----:B------:R-:W-:Y:S02]  /*5520*/  MOV R5, RZ ;  /* 0x000000ff00057202 */ /* 0x000fe40000000f00 */
[----:B------:R-:W-:-:S09]  /*5530*/  P2R R0, PR, RZ, 0x1 ;  /* 0x00000001ff007803 */ /* 0x000fd20000000000 */
[----:B------:R-:W-:Y:S05]  /*5540*/  @!P0 BRA `(.L_x_105) ;  /* 0x0000000000648947 */ /* 0x000fea0003800000 */
[----:B------:R-:W0:Y:S01]  /*5550*/  LDC.64 R4, c[0x0][0x3c8] ;  /* 0x0000f200ff047b82 */ /* 0x000e220000000a00 */
[----:B------:R-:W-:Y:S01]  /*5560*/  HFMA2 R0, -RZ, RZ, 0, 0 ;  /* 0x00000000ff007431 */ /* 0x000fe200000001ff */
[----:B------:R-:W-:Y:S06]  /*5570*/  BSSY.RECONVERGENT B0, `(.L_x_106) ;  /* 0x0000015000007945 */ /* 0x000fec0003800200 */
.L_x_107:
        /* <DEDUP_REMOVED lines=21> */
.L_x_106:
[----:B------:R-:W-:-:S07]  /*56d0*/  MOV R5, R19 ;  /* 0x0000001300057202 */ /* 0x000fce0000000f00 */
.L_x_105:
[----:B------:R-:W-:-:S13]  /*56e0*/  ISETP.NE.AND P0, PT, R23, RZ, PT ;  /* 0x000000ff1700720c */ /* 0x000fda0003f05270 */
[----:B------:R-:W-:Y:S05]  /*56f0*/  @!P0 BRA `(.L_x_108) ;  /* 0x0000000000888947 */ /* 0x000fea0003800000 */
[----:B------:R-:W-:Y:S02]  /*5700*/  ISETP.GE.U32.AND P0, PT, R28, 0x7, PT ;  /* 0x000000071c00780c */ /* 0x000fe40003f06070 */
[----:B------:R-:W-:-:S11]  /*5710*/  ISETP.NE.AND P1, PT, R22, RZ, PT ;  /* 0x000000ff1600720c */ /* 0x000fd60003f25270 */
[----:B------:R-:W-:Y:S05]  /*5720*/  @!P0 BRA `(.L_x_109) ;  /* 0x00000000002c8947 */ /* 0x000fea0003800000 */
[----:B-1----:R-:W0:Y:S02]  /*5730*/  LDC.64 R2, c[0x0][0x3c8] ;  /* 0x0000f200ff027b82 */ /* 0x002e240000000a00 */
        /* <DEDUP_REMOVED lines=10> */
.L_x_109:
[----:B------:R-:W-:Y:S05]  /*57e0*/  @!P1 BRA `(.L_x_108) ;  /* 0x00000000004c9947 */ /* 0x000fea0003800000 */
[----:B------:R-:W-:Y:S02]  /*57f0*/  ISETP.GE.U32.AND P0, PT, R27, 0x3, PT ;  /* 0x000000031b00780c */ /* 0x000fe40003f06070 */
[----:B------:R-:W-:-:S11]  /*5800*/  ISETP.NE.AND P1, PT, R18, RZ, PT ;  /* 0x000000ff1200720c */ /* 0x000fd60003f25270 */
[----:B------:R-:W-:Y:S05]  /*5810*/  @!P0 BRA `(.L_x_110) ;  /* 0x00000000001c8947 */ /* 0x000fea0003800000 */
[----:B01----:R-:W0:Y:S02]  /*5820*/  LDC.64 R2, c[0x0][0x3c8] ;  /* 0x0000f200ff027b82 */ /* 0x003e240000000a00 */
[----:B0-----:R-:W-:-:S04]  /*5830*/  IMAD.WIDE.U32 R2, R5, 0x4, R2 ;  /* 0x0000000405027825 */ /* 0x001fc800078e0002 */
[----:B------:R-:W-:Y:S01]  /*5840*/  VIADD R5, R5, 0x4 ;  /* 0x0000000405057836 */ /* 0x000fe20000000000 */
[----:B------:R2:W-:Y:S04]  /*5850*/  STG.E desc[UR36][R2.64], RZ ;  /* 0x000000ff02007986 */ /* 0x0005e8000c101924 */
[----:B------:R2:W-:Y:S04]  /*5860*/  STG.E desc[UR36][R2.64+0x4], RZ ;  /* 0x000004ff02007986 */ /* 0x0005e8000c101924 */
[----:B------:R2:W-:Y:S04]  /*5870*/  STG.E desc[UR36][R2.64+0x8], RZ ;  /* 0x000008ff02007986 */ /* 0x0005e8000c101924 */
[----:B------:R2:W-:Y:S02]  /*5880*/  STG.E desc[UR36][R2.64+0xc], RZ ;  /* 0x00000cff02007986 */ /* 0x0005e4000c101924 */
.L_x_110:
[----:B------:R-:W-:Y:S05]  /*5890*/  @!P1 BRA `(.L_x_108) ;  /* 0x0000000000209947 */ /* 0x000fea0003800000 */
[----:B012---:R-:W0:Y:S01]  /*58a0*/  LDC.64 R2, c[0x0][0x3c8] ;  /* 0x0000f200ff027b82 */ /* 0x007e220000000a00 */
[----:B------:R-:W-:Y:S01]  /*58b0*/  ISETP.NE.AND P0, PT, R18, 0x1, PT ;  /* 0x000000011200780c */ /* 0x000fe20003f05270 */
[----:B0-----:R-:W-:-:S05]  /*58c0*/  IMAD.WIDE.U32 R2, R5, 0x4, R2 ;  /* 0x0000000405027825 */ /* 0x001fca00078e0002 */
[----:B------:R3:W-:Y:S07]  /*58d0*/  STG.E desc[UR36][R2.64], RZ ;  /* 0x000000ff02007986 */ /* 0x0007ee000c101924 */
[----:B------:R-:W-:Y:S05]  /*58e0*/  @!P0 BRA `(.L_x_108) ;  /* 0x00000000000c8947 */ /* 0x000fea0003800000 */
[----:B------:R-:W-:Y:S01]  /*58f0*/  ISETP.NE.AND P0, PT, R18, 0x2, PT ;  /* 0x000000021200780c */ /* 0x000fe20003f05270 */
[----:B------:R4:W-:-:S12]  /*5900*/  STG.E desc[UR36][R2.64+0x4], RZ ;  /* 0x000004ff02007986 */ /* 0x0009d8000c101924 */
[----:B------:R4:W-:Y:S02]  /*5910*/  @P0 STG.E desc[UR36][R2.64+0x8], RZ ;  /* 0x000008ff02000986 */ /* 0x0009e4000c101924 */
.L_x_108:
[----:B------:R-:W5:Y:S01]  /*5920*/  LDC.64 R8, c[0x0][0x3c8] ;  /* 0x0000f200ff087b82 */ /* 0x000f620000000a00 */
[----:B------:R-:W-:Y:S01]  /*5930*/  MOV R29, 0x0 ;  /* 0x00000000001d7802 */ /* 0x000fe20000000f00 */
[----:B------:R-:W0:Y:S01]  /*5940*/  LDCU.64 UR4, c[0x4][0x8] ;  /* 0x01000100ff0477ac */ /* 0x000e220008000a00 */
[----:B-----5:R-:W5:Y:S05]  /*5950*/  LDG.E R8, desc[UR36][R8.64] ;  /* 0x0000002408087981 */ /* 0x020f6a000c1e1900 */
[----:B01234-:R0:W1:Y:S01]  /*5960*/  LDC.64 R2, c[0x4][R29] ;  /* 0x010000001d027b82 */ /* 0x01f0620000000a00 */
[----:B------:R-:W-:Y:S02]  /*5970*/  MOV R4, UR4 ;  /* 0x0000000400047c02 */ /* 0x000fe40008000f00 */
[----:B------:R-:W-:-:S02]  /*5980*/  MOV R5, UR5 ;  /* 0x0000000500057c02 */ /* 0x000fc40008000f00 */
[----:B------:R-:W-:Y:S02]  /*5990*/  MOV R6, R17 ;  /* 0x0000001100067202 */ /* 0x000fe40000000f00 */
[----:B------:R-:W-:Y:S01]  /*59a0*/  MOV R7, R16 ;  /* 0x0000001000077202 */ /* 0x000fe20000000f00 */
[----:B-----5:R-:W2:Y:S02]  /*59b0*/  F2F.F64.F32 R10, R8 ;  /* 0x00000008000a7310 */ /* 0x020ea40000201800 */
[----:B-12---:R0:W-:Y:S04]  /*59c0*/  STL.64 [R1], R10 ;  /* 0x0000000a01007387 */ /* 0x0061e80000100a00 */
[----:B------:R-:W-:-:S07]  /*59d0*/  LEPC R20, `(.L_x_111) ;  /* 0x000000001014794e */ /* 0x000fce0000000000 */
[----:B0-----:R-:W-:Y:S05]  /*59e0*/  CALL.ABS.NOINC R2 ;  /* 0x0000000002007343 */ /* 0x001fea0003c00000 */
.L_x_111:
[----:B------:R-:W0:Y:S01]  /*59f0*/  LDC.64 R10, c[0x0][0x3c0] ;  /* 0x0000f000ff0a7b82 */ /* 0x000e220000000a00 */
[----:B------:R-:W1:Y:S01]  /*5a00*/  LDCU.64 UR4, c[0x4][0x28] ;  /* 0x01000500ff0477ac */ /* 0x000e620008000a00 */
[----:B0-----:R-:W2:Y:S06]  /*5a10*/  LDG.E R0, desc[UR36][R10.64] ;  /* 0x000000240a007981 */ /* 0x001eac000c1e1900 */
[----:B------:R0:W3:Y:S01]  /*5a20*/  LDC.64 R2, c[0x4][R29] ;  /* 0x010000001d027b82 */ /* 0x0000e20000000a00 */
[----:B------:R-:W-:Y:S01]  /*5a30*/  IADD3 R6, P0, PT, R17, 0x10, RZ ;  /* 0x0000001011067810 */ /* 0x000fe20007f1e0ff */
[----:B------:R0:W-:Y:S01]  /*5a40*/  STL [R1+0x10], R32 ;  /* 0x0000102001007387 */ /* 0x0001e20000100800 */
[----:B-1----:R-:W-:-:S02]  /*5a50*/  MOV R4, UR4 ;  /* 0x0000000400047c02 */ /* 0x002fc40008000f00 */
[----:B------:R-:W-:Y:S02]  /*5a60*/  MOV R5, UR5 ;  /* 0x0000000500057c02 */ /* 0x000fe40008000f00 */
[----:B------:R-:W-:Y:S01]  /*5a70*/  IADD3.X R7, PT, PT, RZ, R16, RZ, P0, !PT ;  /* 0x00000010ff077210 */ /* 0x000fe200007fe4ff */
[----:B--2---:R-:W1:Y:S02]  /*5a80*/  F2F.F64.F32 R8, R0 ;  /* 0x0000000000087310 */ /* 0x004e640000201800 */
[----:B-1-3--:R0:W-:Y:S04]  /*5a90*/  STL.64 [R1+0x18], R8 ;  /* 0x0000180801007387 */ /* 0x00a1e80000100a00 */
[----:B------:R-:W-:-:S07]  /*5aa0*/  LEPC R20, `(.L_x_112) ;  /* 0x000000001014794e */ /* 0x000fce0000000000 */
[----:B0-----:R-:W-:Y:S05]  /*5ab0*/  CALL.ABS.NOINC R2 ;  /* 0x0000000002007343 */ /* 0x001fea0003c00000 */
.L_x_112:
[----:B------:R-:W-:Y:S01]  /*5ac0*/  ISETP.GE.U32.AND P6, PT, R25, 0xf, PT ;  /* 0x0000000f1900780c */ /* 0x000fe20003fc6070 */
[----:B------:R-:W-:Y:S02]  /*5ad0*/  HFMA2 R2, -RZ, RZ, 0, 0 ;  /* 0x00000000ff027431 */ /* 0x000fe400000001ff */
[----:B------:R-:W-:-:S10]  /*5ae0*/  IMAD.MOV.U32 R0, RZ, RZ, RZ ;  /* 0x000000ffff007224 */ /* 0x000fd400078e00ff */
[----:B------:R-:W-:Y:S05]  /*5af0*/  @!P6 BRA `(.L_x_113) ;  /* 0x0000000000f0e947 */ /* 0x000fea0003800000 */
[----:B------:R-:W-:Y:S01]  /*5b00*/  BSSY.RECONVERGENT B0, `(.L_x_114) ;  /* 0x000003a000007945 */ /* 0x000fe20003800200 */
[----:B------:R-:W-:Y:S02]  /*5b10*/  MOV R2, RZ ;  /* 0x000000ff00027202 */ /* 0x000fe40000000f00 */
[----:B------:R-:W-:-:S07]  /*5b20*/  MOV R0, RZ ;  /* 0x000000ff00007202 */ /* 0x000fce0000000f00 */
.L_x_115:
[----:B------:R-:W0:Y:S08]  /*5b30*/  LDC.64 R4, c[0x0][0x3c0] ;  /* 0x0000f000ff047b82 */ /* 0x000e300000000a00 */
[----:B------:R-:W1:Y:S01]  /*5b40*/  LDC.64 R6, c[0x0][0x3d0] ;  /* 0x0000f400ff067b82 */ /* 0x000e620000000a00 */
[----:B0-----:R-:W-:-:S05]  /*5b50*/  IMAD.WIDE.U32 R4, R0, 0x4, R4 ;  /* 0x0000000400047825 */ /* 0x001fca00078e0004 */
[----:B------:R-:W2:Y:S01]  /*5b60*/  LDG.E R3, desc[UR36][R4.64] ;  /* 0x0000002404037981 */ /* 0x000ea2000c1e1900 */
[----:B-1----:R-:W-:-:S03]  /*5b70*/  IMAD.WIDE.U32 R6, R0, 0x4, R6 ;  /* 0x0000000400067825 */ /* 0x002fc600078e0006 */
[----:B------:R-:W3:Y:S04]  /*5b80*/  LDG.E R10, desc[UR36][R4.64+0x4] ;  /* 0x00000424040a7981 */ /* 0x000ee8000c1e1900 */
[----:B------:R-:W2:Y:S04]  /*5b90*/  LDG.E R8, desc[UR36][R6.64] ;  /* 0x0000002406087981 */ /* 0x000ea8000c1e1900 */
[----:B------:R-:W3:Y:S04]  /*5ba0*/  LDG.E R9, desc[UR36][R6.64+0x4] ;  /* 0x0000042406097981 */ /* 0x000ee8000c1e1900 */
[----:B------:R-:W4:Y:S04]  /*5bb0*/  LDG.E R12, desc[UR36][R4.64+0x8] ;  /* 0x00000824040c7981 */ /* 0x000f28000c1e1900 */
[----:B------:R-:W4:Y:S04]  /*5bc0*/  LDG.E R11, desc[UR36][R6.64+0x8] ;  /* 0x00000824060b7981 */ /* 0x000f28000c1e1900 */
[----:B------:R-:W5:Y:S04]  /*5bd0*/  LDG.E R13, desc[UR36][R4.64+0x18] ;  /* 0x00001824040d7981 */ /* 0x000f68000c1e1900 */
[----:B------:R-:W5:Y:S04]  /*5be0*/  LDG.E R14, desc[UR36][R6.64+0x18] ;  /* 0x00001824060e7981 */ /* 0x000f68000c1e1900 */
[----:B------:R-:W5:Y:S04]  /*5bf0*/  LDG.E R15, desc[UR36][R4.64+0x3c] ;  /* 0x00003c24040f7981 */ /* 0x000f68000c1e1900 */
[----:B------:R-:W5:Y:S01]  /*5c00*/  LDG.E R20, desc[UR36][R6.64+0x3c] ;  /* 0x00003c2406147981 */ /* 0x000f62000c1e1900 */
[----:B--2---:R-:W-:-:S03]  /*5c10*/  FFMA R3, R3, R8, R2 ;  /* 0x0000000803037223 */ /* 0x004fc60000000002 */
[----:B------:R-:W2:Y:S04]  /*5c20*/  LDG.E R2, desc[UR36][R4.64+0xc] ;  /* 0x00000c2404027981 */ /* 0x000ea8000c1e1900 */
[----:B------:R-:W2:Y:S01]  /*5c30*/  LDG.E R8, desc[UR36][R6.64+0xc] ;  /* 0x00000c2406087981 */ /* 0x000ea2000c1e1900 */
[----:B---3--:R-:W-:-:S03]  /*5c40*/  FFMA R3, R10, R9, R3 ;  /* 0x000000090a037223 */ /* 0x008fc60000000003 */
[----:B------:R-:W3:Y:S04]  /*5c50*/  LDG.E R9, desc[UR36][R4.64+0x10] ;  /* 0x0000102404097981 */ /* 0x000ee8000c1e1900 */
[----:B------:R-:W3:Y:S01]  /*5c60*/  LDG.E R10, desc[UR36][R6.64+0x10] ;  /* 0x00001024060a7981 */ /* 0x000ee2000c1e1900 */
[----:B----4-:R-:W-:-:S03]  /*5c70*/  FFMA R3, R12, R11, R3 ;  /* 0x0000000b0c037223 */ /* 0x010fc60000000003 */
[----:B------:R-:W4:Y:S04]  /*5c80*/  LDG.E R11, desc[UR36][R4.64+0x14] ;  /* 0x00001424040b7981 */ /* 0x000f28000c1e1900 */
[----:B------:R-:W4:Y:S01]  /*5c90*/  LDG.E R12, desc[UR36][R6.64+0x14] ;  /* 0x00001424060c7981 */ /* 0x000f22000c1e1900 */
        /* <DEDUP_REMOVED lines=9> */
[----:B-----5:R-:W-:-:S03]  /*5d30*/  FFMA R2, R13, R14, R2 ;  /* 0x0000000e0d027223 */ /* 0x020fc60000000002 */
        /* <DEDUP_REMOVED lines=14> */
[----:B------:R-:W-:-:S04]  /*5e20*/  IADD3 R0, PT, PT, R0, 0x10, RZ ;  /* 0x0000001000007810 */ /* 0x000fc80007ffe0ff */
[----:B------:R-:W-:Y:S01]  /*5e30*/  ISETP.NE.AND P0, PT, R0, R19, PT ;  /* 0x000000130000720c */ /* 0x000fe20003f05270 */
[----:B--2---:R-:W-:-:S04]  /*5e40*/  FFMA R2, R3, R8, R2 ;  /* 0x0000000803027223 */ /* 0x004fc80000000002 */
[----:B---3--:R-:W-:-:S04]  /*5e50*/  FFMA R2, R9, R10, R2 ;  /* 0x0000000a09027223 */ /* 0x008fc80000000002 */
[----:B----4-:R-:W-:-:S04]  /*5e60*/  FFMA R2, R11, R12, R2 ;  /* 0x0000000c0b027223 */ /* 0x010fc80000000002 */
[----:B-----5:R-:W-:-:S04]  /*5e70*/  FFMA R2, R13, R14, R2 ;  /* 0x0000000e0d027223 */ /* 0x020fc80000000002 */
[----:B------:R-:W-:Y:S01]  /*5e80*/  FFMA R2, R15, R20, R2 ;  /* 0x000000140f027223 */ /* 0x000fe20000000002 */
[----:B------:R-:W-:Y:S06]  /*5e90*/  @P0 BRA `(.L_x_115) ;  /* 0xfffffffc00240947 */ /* 0x000fec000383ffff */
[----:B------:R-:W-:Y:S05]  /*5ea0*/  BSYNC.RECONVERGENT B0 ;  /* 0x0000000000007941 */ /* 0x000fea0003800200 */
.L_x_114:
[----:B------:R-:W-:-:S07]  /*5eb0*/  MOV R0, R19 ;  /* 0x0000001300007202 */ /* 0x000fce0000000f00 */
.L_x_113:
[----:B------:R-:W-:-:S13]  /*5ec0*/  ISETP.NE.AND P0, PT, R23, RZ, PT ;  /* 0x000000ff1700720c */ /* 0x000fda0003f05270 */
[----:B------:R-:W-:Y:S05]  /*5ed0*/  @!P0 BRA `(.L_x_116) ;  /* 0x00000004008c8947 */ /* 0x000fea0003800000 */
[----:B------:R-:W-:Y:S02]  /*5ee0*/  ISETP.GE.U32.AND P0, PT, R28, 0x7, PT ;  /* 0x000000071c00780c */ /* 0x000fe40003f06070 */
[----:B------:R-:W-:-:S11]  /*5ef0*/  ISETP.NE.AND P1, PT, R22, RZ, PT ;  /* 0x000000ff1600720c */ /* 0x000fd60003f25270 */
[----:B------:R-:W-:Y:S05]  /*5f00*/  @!P0 BRA `(.L_x_117) ;  /* 0x0000000000748947 */ /* 0x000fea0003800000 */
        /* <DEDUP_REMOVED lines=23> */
[----:B------:R-:W-:Y:S01]  /*6080*/  IADD3 R0, PT, PT, R0, 0x8, RZ ;  /* 0x0000000800007810 */ /* 0x000fe20007ffe0ff */
[----:B--2---:R-:W-:-:S04]  /*6090*/  FFMA R2, R2, R8, R3 ;  /* 0x0000000802027223 */ /* 0x004fc80000000003 */
[----:B---3--:R-:W-:-:S04]  /*60a0*/  FFMA R2, R9, R10, R2 ;  /* 0x0000000a09027223 */ /* 0x008fc80000000002 */
[----:B----4-:R-:W-:-:S04]  /*60b0*/  FFMA R2, R11, R12, R2 ;  /* 0x0000000c0b027223 */ /* 0x010fc80000000002 */
[----:B-----5:R-:W-:-:S04]  /*60c0*/  FFMA R2, R13, R14, R2 ;  /* 0x0000000e0d027223 */ /* 0x020fc80000000002 */
[----:B------:R-:W-:-:S07]  /*60d0*/  FFMA R2, R15, R20, R2 ;  /* 0x000000140f027223 */ /* 0x000fce0000000002 */
.L_x_117:
        /* <DEDUP_REMOVED lines=15> */
[----:B------:R-:W5:Y:S01]  /*61d0*/  LDG.E R13, desc[UR36][R6.64+0xc] ;  /* 0x00000c24060d7981 */ /* 0x000f62000c1e1900 */
[----:B------:R-:W-:Y:S01]  /*61e0*/  IADD3 R0, PT, PT, R0, 0x4, RZ ;  /* 0x0000000400007810 */ /* 0x000fe20007ffe0ff */
[----:B--2---:R-:W-:-:S04]  /*61f0*/  FFMA R3, R3, R8, R2 ;  /* 0x0000000803037223 */ /* 0x004fc80000000002 */
[----:B---3--:R-:W-:-:S04]  /*6200*/  FFMA R3, R10, R9, R3 ;  /* 0x000000090a037223 */ /* 0x008fc80000000003 */
[----:B----4-:R-:W-:-:S04]  /*6210*/  FFMA R3, R12, R11, R3 ;  /* 0x0000000b0c037223 */ /* 0x010fc80000000003 */
[----:B-----5:R-:W-:-:S07]  /*6220*/  FFMA R2, R14, R13, R3 ;  /* 0x0000000d0e027223 */ /* 0x020fce0000000003 */
.L_x_118:
[----:B------:R-:W-:Y:S05]  /*6230*/  @!P1 BRA `(.L_x_116) ;  /* 0x0000000000b49947 */ /* 0x000fea0003800000 */
[----:B------:R-:W0:Y:S08]  /*6240*/  LDC.64 R4, c[0x0][0x3c0] ;  /* 0x0000f000ff047b82 */ /* 0x000e300000000a00 */
[----:B------:R-:W1:Y:S01]  /*6250*/  LDC.64 R6, c[0x0][0x3d0] ;  /* 0x0000f400ff067b82 */ /* 0x000e620000000a00 */
[----:B0-----:R-:W-:-:S05]  /*6260*/  IMAD.WIDE.U32 R4, R0, 0x4, R4 ;  /* 0x0000000400047825 */ /* 0x001fca00078e0004 */
[----:B------:R-:W2:Y:S01]  /*6270*/  LDG.E R3, desc[UR36][R4.64] ;  /* 0x0000002404037981 */ /* 0x000ea2000c1e1900 */
[----:B-1----:R-:W-:-:S05]  /*6280*/  IMAD.WIDE.U32 R6, R0, 0x4, R6 ;  /* 0x0000000400067825 */ /* 0x002fca00078e0006 */
[----:B------:R-:W2:Y:S01]  /*6290*/  LDG.E R0, desc[UR36][R6.64] ;  /* 0x0000002406007981 */ /* 0x000ea2000c1e1900 */
[----:B------:R-:W-:Y:S01]  /*62a0*/  ISETP.NE.AND P0, PT, R18, 0x1, PT ;  /* 0x000000011200780c */ /* 0x000fe20003f05270 */
[----:B--2---:R-:W-:-:S12]  /*62b0*/  FFMA R2, R3, R0, R2 ;  /* 0x0000000003027223 */ /* 0x004fd80000000002 */
[----:B------:R-:W-:Y:S05]  /*62c0*/  @!P0 BRA `(.L_x_116) ;  /* 0x0000000000908947 */ /* 0x000fea0003800000 */
[----:B------:R-:W2:Y:S04]  /*62d0*/  LDG.E R3, desc[UR36][R4.64+0x4] ;  /* 0x0000042404037981 */ /* 0x000ea8000c1e1900 */
[----:B------:R-:W2:Y:S01]  /*62e0*/  LDG.E R0, desc[UR36][R6.64+0x4] ;  /* 0x0000042406007981 */ /* 0x000ea2000c1e1900 */
[----:B------:R-:W-:Y:S01]  /*62f0*/  ISETP.NE.AND P0, PT, R18, 0x2, PT ;  /* 0x000000021200780c */ /* 0x000fe20003f05270 */
[----:B--2---:R-:W-:-:S12]  /*6300*/  FFMA R2, R3, R0, R2 ;  /* 0x0000000003027223 */ /* 0x004fd80000000002 */
[----:B------:R-:W-:Y:S05]  /*6310*/  @!P0 BRA `(.L_x_116) ;  /* 0x00000000007c8947 */ /* 0x000fea0003800000 */
[----:B------:R-:W2:Y:S04]  /*6320*/  LDG.E R5, desc[UR36][R4.64+0x8] ;  /* 0x0000082404057981 */ /* 0x000ea8000c1e1900 */
[----:B------:R-:W2:Y:S02]  /*6330*/  LDG.E R6, desc[UR36][R6.64+0x8] ;  /* 0x0000082406067981 */ /* 0x000ea4000c1e1900 */
[----:B--2---:R-:W-:Y:S01]  /*6340*/  FFMA R2, R5, R6, R2 ;  /* 0x0000000605027223 */ /* 0x004fe20000000002 */
[----:B------:R-:W-:Y:S06]  /*6350*/  BRA `(.L_x_116) ;  /* 0x00000000006c7947 */ /* 0x000fec0003800000 */
.L_x_104:
[----:B------:R-:W0:Y:S01]  /*6360*/  LDC.64 R10, c[0x0][0x3c8] ;  /* 0x0000f200ff0a7b82 */ /* 0x000e220000000a00 */
[----:B------:R-:W-:Y:S01]  /*6370*/  MOV R29, 0x0 ;  /* 0x00000000001d7802 */ /* 0x000fe20000000f00 */
[----:B------:R-:W1:Y:S01]  /*6380*/  LDCU.64 UR4, c[0x4][0x8] ;  /* 0x01000100ff0477ac */ /* 0x000e620008000a00 */
[----:B0-----:R-:W2:Y:S05]  /*6390*/  LDG.E R0, desc[UR36][R10.64] ;  /* 0x000000240a007981 */ /* 0x001eaa000c1e1900 */
[----:B------:R0:W3:Y:S01]  /*63a0*/  LDC.64 R2, c[0x4][R29] ;  /* 0x010000001d027b82 */ /* 0x0000e20000000a00 */
[----:B-1----:R-:W-:Y:S01]  /*63b0*/  MOV R4, UR4 ;  /* 0x0000000400047c02 */ /* 0x002fe20008000f00 */
[----:B------:R-:W-:Y:S01]  /*63c0*/  IMAD.MOV.U32 R6, RZ, RZ, R17 ;  /* 0x000000ffff067224 */ /* 0x000fe200078e0011 */
[----:B------:R-:W-:-:S02]  /*63d0*/  MOV R5, UR5 ;  /* 0x0000000500057c02 */ /* 0x000fc40008000f00 */
[----:B------:R-:W-:Y:S01]  /*63e0*/  MOV R7, R16 ;  /* 0x0000001000077202 */ /* 0x000fe20000000f00 */
[----:B--2---:R-:W1:Y:S02]  /*63f0*/  F2F.F64.F32 R8, R0 ;  /* 0x0000000000087310 */ /* 0x004e640000201800 */
[----:B-1-3--:R0:W-:Y:S04]  /*6400*/  STL.64 [R1], R8 ;  /* 0x0000000801007387 */ /* 0x00a1e80000100a00 */
[----:B------:R-:W-:-:S07]  /*6410*/  LEPC R20, `(.L_x_119) ;  /* 0x000000001014794e */ /* 0x000fce0000000000 */
[----:B0-----:R-:W-:Y:S05]  /*6420*/  CALL.ABS.NOINC R2 ;  /* 0x0000000002007343 */ /* 0x001fea0003c00000 */
.L_x_119:
        /* <DEDUP_REMOVED lines=13> */
.L_x_120:
[----:B------:R-:W-:-:S07]  /*6500*/  HFMA2 R2, -RZ, RZ, 0, 0 ;  /* 0x00000000ff027431 */ /* 0x000fce00000001ff */
.L_x_116:
[----:B------:R-:W0:Y:S01]  /*6510*/  LDC R3, c[0x0][0x380] ;  /* 0x0000e000ff037b82 */ /* 0x000e220000000800 */
[----:B------:R-:W1:Y:S01]  /*6520*/  F2I.TRUNC.NTZ R0, R2 ;  /* 0x0000000200007305 */ /* 0x000e62000020f100 */
[----:B------:R-:W-:Y:S02]  /*6530*/  MOV R4, RZ ;  /* 0x000000ff00047202 */ /* 0x000fe40000000f00 */
[----:B-1----:R-:W-:Y:S02]  /*6540*/  I2FP.F32.S32 R0, R0 ;  /* 0x0000000000007245 */ /* 0x002fe40000201400 */
[----:B0-----:R-:W-:-:S13]  /*6550*/  ISETP.GE.AND P2, PT, R3, 0x1, PT ;  /* 0x000000010300780c */ /* 0x001fda0003f46270 */
[----:B------:R-:W-:Y:S05]  /*6560*/  @!P2 BRA `(.L_x_121) ;  /* 0x000000080020a947 */ /* 0x000fea0003800000 */
[----:B------:R-:W-:Y:S01]  /*6570*/  ISETP.GE.U32.AND P0, PT, R25, 0xf, PT ;  /* 0x0000000f1900780c */ /* 0x000fe20003f06070 */
[----:B------:R-:W-:Y:S01]  /*6580*/  HFMA2 R2, -RZ, RZ, 0, 0 ;  /* 0x00000000ff027431 */ /* 0x000fe200000001ff */
[----:B------:R-:W-:-:S11]  /*6590*/  MOV R4, RZ ;  /* 0x000000ff00047202 */ /* 0x000fd60000000f00 */
[----:B------:R-:W-:Y:S05]  /*65a0*/  @!P0 BRA `(.L_x_122) ;  /* 0x0000000000f08947 */ /* 0x000fea0003800000 */
[----:B------:R-:W-:Y:S01]  /*65b0*/  BSSY.RECONVERGENT B0, `(.L_x_123) ;  /* 0x000003a000007945 */ /* 0x000fe20003800200 */
[----:B------:R-:W-:Y:S01]  /*65c0*/  IMAD.MOV.U32 R4, RZ, RZ, RZ ;  /* 0x000000ffff047224 */ /* 0x000fe200078e00ff */
[----:B------:R-:W-:-:S07]  /*65d0*/  MOV R8, RZ ;  /* 0x000000ff00087202 */ /* 0x000fce0000000f00 */
.L_x_124:
        /* <DEDUP_REMOVED lines=47> */
[----:B------:R-:W-:Y:S01]  /*68d0*/  IADD3 R8, PT, PT, R8, 0x10, RZ ;  /* 0x0000001008087810 */ /* 0x000fe20007ffe0ff */
[----:B----4-:R-:W-:-:S03]  /*68e0*/  FFMA R4, R13, R12, R4 ;  /* 0x0000000c0d047223 */ /* 0x010fc60000000004 */
[----:B------:R-:W-:Y:S01]  /*68f0*/  ISETP.NE.AND P0, PT, R8, R19, PT ;  /* 0x000000130800720c */ /* 0x000fe20003f05270 */
[----:B--2---:R-:W-:-:S04]  /*6900*/  FFMA R4, R5, R9, R4 ;  /* 0x0000000905047223 */ /* 0x004fc80000000004 */
[----:B---3--:R-:W-:-:S04]  /*6910*/  FFMA R4, R11, R10, R4 ;  /* 0x0000000a0b047223 */ /* 0x008fc80000000004 */
[----:B-----5:R-:W-:-:S04]  /*6920*/  FFMA R4, R15, R14, R4 ;  /* 0x0000000e0f047223 */ /* 0x020fc80000000004 */
[----:B------:R-:W-:Y:S01]  /*6930*/  FFMA R4, R21, R20, R4 ;  /* 0x0000001415047223 */ /* 0x000fe20000000004 */
[----:B------:R-:W-:Y:S06]  /*6940*/  @P0 BRA `(.L_x_124) ;  /* 0xfffffffc00240947 */ /* 0x000fec000383ffff */
[----:B------:R-:W-:Y:S05]  /*6950*/  BSYNC.RECONVERGENT B0 ;  /* 0x0000000000007941 */ /* 0x000fea0003800200 */
.L_x_123:
[----:B------:R-:W-:-:S07]  /*6960*/  MOV R2, R19 ;  /* 0x0000001300027202 */ /* 0x000fce0000000f00 */
.L_x_122:
        /* <DEDUP_REMOVED lines=34> */
.L_x_125:
        /* <DEDUP_REMOVED lines=21> */
.L_x_126:
        /* <DEDUP_REMOVED lines=10> */
[----:B------:R-:W-:Y:S01]  /*6d80*/  ISETP.NE.AND P0, PT, R18, 0x2, PT ;  /* 0x000000021200780c */ /* 0x000fe20003f05270 */
[----:B------:R-:W2:Y:S04]  /*6d90*/  LDG.E R5, desc[UR36][R6.64+0x4] ;  /* 0x0000042406057981 */ /* 0x000ea8000c1e1900 */
[----:B------:R-:W2:Y:S08]  /*6da0*/  LDG.E R8, desc[UR36][R2.64+0x4] ;  /* 0x0000042402087981 */ /* 0x000eb0000c1e1900 */
[----:B------:R-:W3:Y:S04]  /*6db0*/  @P0 LDG.E R9, desc[UR36][R6.64+0x8] ;  /* 0x0000082406090981 */ /* 0x000ee8000c1e1900 */
[----:B------:R-:W3:Y:S01]  /*6dc0*/  @P0 LDG.E R10, desc[UR36][R2.64+0x8] ;  /* 0x00000824020a0981 */ /* 0x000ee2000c1e1900 */
[----:B--2---:R-:W-:-:S04]  /*6dd0*/  FFMA R4, R5, R8, R4 ;  /* 0x0000000805047223 */ /* 0x004fc80000000004 */
[----:B---3--:R-:W-:-:S07]  /*6de0*/  @P0 FFMA R4, R9, R10, R4 ;  /* 0x0000000a09040223 */ /* 0x008fce0000000004 */
.L_x_121:
        /* <DEDUP_REMOVED lines=13> */
.L_x_128:
[----:B------:R-:W-:Y:S05]  /*6ec0*/  BSYNC.RECONVERGENT B0 ;  /* 0x0000000000007941 */ /* 0x000fea0003800200 */
.L_x_127:
[----:B------:R-:W-:Y:S01]  /*6ed0*/  HFMA2 R3, -RZ, RZ, 0, 0 ;  /* 0x00000000ff037431 */ /* 0x000fe200000001ff */
[----:B------:R-:W-:Y:S06]  /*6ee0*/  @!P2 BRA `(.L_x_129) ;  /* 0x0000002000d0a947 */ /* 0x000fec0003800000 */
[----:B------:R-:W-:Y:S01]  /*6ef0*/  ISETP.GE.U32.AND P0, PT, R25, 0xf, PT ;  /* 0x0000000f1900780c */ /* 0x000fe20003f06070 */
[----:B------:R-:W-:-:S12]  /*6f00*/  IMAD.MOV.U32 R3, RZ, RZ, RZ ;  /* 0x000000ffff037224 */ /* 0x000fd800078e00ff */
[----:B------:R-:W-:Y:S05]  /*6f10*/  @!P0 BRA `(.L_x_130) ;  /* 0x00000004002c8947 */ /* 0x000fea0003800000 */
[----:B------:R-:W-:Y:S01]  /*6f20*/  BSSY.RECONVERGENT B0, `(.L_x_131) ;  /* 0x0000049000007945 */ /* 0x000fe20003800200 */
[----:B------:R-:W-:-:S07]  /*6f30*/  MOV R8, RZ ;  /* 0x000000ff00087202 */ /* 0x000fce0000000f00 */
.L_x_132:
[----:B0-----:R-:W0:Y:S08]  /*6f40*/  LDC.64 R4, c[0x0][0x3b8] ;  /* 0x0000ee00ff047b82 */ /* 0x001e300000000a00 */
[----:B------:R-:W1:Y:S01]  /*6f50*/  LDC.64 R6, c[0x0][0x3b0] ;  /* 0x0000ec00ff067b82 */ /* 0x000e620000000a00 */
[----:B0-----:R-:W-:-:S05]  /*6f60*/  IMAD.WIDE.U32 R4, R8, 0x4, R4 ;  /* 0x0000000408047825 */ /* 0x001fca00078e0004 */
[----:B------:R-:W2:Y:S01]  /*6f70*/  LDG.E R3, desc[UR36][R4.64] ;  /* 0x0000002404037981 */ /* 0x000ea2000c1e1900 */
[----:B-1----:R-:W-:-:S05]  /*6f80*/  IMAD.WIDE.U32 R6, R8, 0x4, R6 ;  /* 0x0000000408067825 */ /* 0x002fca00078e0006 */
[----:B------:R-:W2:Y:S02]  /*6f90*/  LDG.E R10, desc[UR36][R6.64] ;  /* 0x00000024060a7981 */ /* 0x000ea4000c1e1900 */
[-C--:B--2---:R-:W-:Y:S02]  /*6fa0*/  FFMA R3, R3, R2.reuse, R10 ;  /* 0x0000000203037223 */ /* 0x084fe4000000000a */
[----:B------:R-:W2:Y:S04]  /*6fb0*/  LDG.E R10, desc[UR36][R6.64+0x4] ;  /* 0x00000424060a7981 */ /* 0x000ea8000c1e1900 */
[----:B------:R0:W-:Y:S04]  /*6fc0*/  STG.E desc[UR36][R6.64], R3 ;  /* 0x0000000306007986 */ /* 0x0001e8000c101924 */
[----:B------:R-:W2:Y:S02]  /*6fd0*/  LDG.E R9, desc[UR36][R4.64+0x4] ;  /* 0x0000042404097981 */ /* 0x000ea4000c1e1900 */
[----:B--2---:R-:W-:-:S02]  /*6fe0*/  FFMA R9, R9, R2, R10 ;  /* 0x0000000209097223 */ /* 0x004fc4000000000a */
        /* <DEDUP_REMOVED lines=10> */
[----:B0-----:R-:W2:Y:S02]  /*7090*/  LDG.E R3, desc[UR36][R4.64+0x10] ;  /* 0x0000102404037981 */ /* 0x001ea4000c1e1900 */
[----:B--2---:R-:W-:-:S02]  /*70a0*/  FFMA R3, R3, R2, R10 ;  /* 0x0000000203037223 */ /* 0x004fc4000000000a */
[----:B------:R-:W2:Y:S04]  /*70b0*/  LDG.E R10, desc[UR36][R6.64+0x14] ;  /* 0x00001424060a7981 */ /* 0x000ea8000c1e1900 */
[----:B------:R0:W-:Y:S04]  /*70c0*/  STG.E desc[UR36][R6.64+0x10], R3 ;  /* 0x0000100306007986 */ /* 0x0001e8000c101924 */
[----:B-1----:R-:W2:Y:S02]  /*70d0*/  LDG.E R9, desc[UR36][R4.64+0x14] ;  /* 0x0000142404097981 */ /* 0x002ea4000c1e1900 */
[----:B--2---:R-:W-:-:S02]  /*70e0*/  FFMA R9, R9, R2, R10 ;  /* 0x0000000209097223 */ /* 0x004fc4000000000a */
[----:B------:R-:W2:Y:S04]  /*70f0*/  LDG.E R10, desc[UR36][R6.64+0x18] ;  /* 0x00001824060a7981 */ /* 0x000ea8000c1e1900 */
[----:B------:R1:W-:Y:S04]  /*7100*/  STG.E desc[UR36][R6.64+0x14], R9 ;  /* 0x0000140906007986 */ /* 0x0003e8000c101924 */
[----:B---3--:R-:W2:Y:S02]  /*7110*/  LDG.E R11, desc[UR36][R4.64+0x18] ;  /* 0x00001824040b7981 */ /* 0x008ea4000c1e1900 */
[----:B--2---:R-:W-:-:S02]  /*7120*/  FFMA R11, R11, R2, R10 ;  /* 0x000000020b0b7223 */ /* 0x004fc4000000000a */
[----:B------:R-:W2:Y:S04]  /*7130*/  LDG.E R10, desc[UR36][R6.64+0x1c] ;  /* 0x00001c24060a7981 */ /* 0x000ea8000c1e1900 */
[----:B------:R3:W-:Y:S04]  /*7140*/  STG.E desc[UR36][R6.64+0x18], R11 ;  /* 0x0000180b06007986 */ /* 0x0007e8000c101924 */
[----:B----4-:R-:W2:Y:S02]  /*7150*/  LDG.E R13, desc[UR36][R4.64+0x1c] ;  /* 0x00001c24040d7981 */ /* 0x010ea4000c1e1900 */
        /* <DEDUP_REMOVED lines=31> */
[----:B----4-:R-:W2:Y:S01]  /*7350*/  LDG.E R13, desc[UR36][R4.64+0x3c] ;  /* 0x00003c24040d7981 */ /* 0x010ea2000c1e1900 */
[----:B------:R-:W-:-:S04]  /*7360*/  IADD3 R8, PT, PT, R8, 0x10, RZ ;  /* 0x0000001008087810 */ /* 0x000fc80007ffe0ff */
[----:B------:R-:W-:Y:S01]  /*7370*/  ISETP.NE.AND P1, PT, R8, R19, PT ;  /* 0x000000130800720c */ /* 0x000fe20003f25270 */
[----:B--2---:R-:W-:-:S05]  /*7380*/  FFMA R13, R13, R2, R10 ;  /* 0x000000020d0d7223 */ /* 0x004fca000000000a */
[----:B------:R0:W-:Y:S07]  /*7390*/  STG.E desc[UR36][R6.64+0x3c], R13 ;  /* 0x00003c0d06007986 */ /* 0x0001ee000c101924 */
[----:B------:R-:W-:Y:S05]  /*73a0*/  @P1 BRA `(.L_x_132) ;  /* 0xfffffff800e41947 */ /* 0x000fea000383ffff */
[----:B------:R-:W-:Y:S05]  /*73b0*/  BSYNC.RECONVERGENT B0 ;  /* 0x0000000000007941 */ /* 0x000fea0003800200 */
.L_x_131:
[----:B0-----:R-:W-:-:S07]  /*73c0*/  MOV R3, R19 ;  /* 0x0000001300037202 */ /* 0x001fce0000000f00 */
.L_x_130:
        /* <DEDUP_REMOVED lines=39> */
[----:B------:R-:W-:Y:S01]  /*7640*/  IADD3 R3, PT, PT, R3, 0x8, RZ ;  /* 0x0000000803037810 */ /* 0x000fe20007ffe0ff */
[----:B--2---:R-:W-:-:S05]  /*7650*/  FFMA R15, R15, R2, R8 ;  /* 0x000000020f0f7223 */ /* 0x004fca0000000008 */
[----:B------:R0:W-:Y:S02]  /*7660*/  STG.E desc[UR36][R6.64+0x1c], R15 ;  /* 0x00001c0f06007986 */ /* 0x0001e4000c101924 */
.L_x_134:
[----:B------:R-:W-:Y:S05]  /*7670*/  @!P3 BRA `(.L_x_133) ;  /* 0x0000000000b4b947 */ /* 0x000fea0003800000 */
[----:B------:R-:W-:Y:S02]  /*7680*/  ISETP.GE.U32.AND P2, PT, R27, 0x3, PT ;  /* 0x000000031b00780c */ /* 0x000fe40003f46070 */
[----:B------:R-:W-:-:S11]  /*7690*/  ISETP.NE.AND P3, PT, R18, RZ, PT ;  /* 0x000000ff1200720c */ /* 0x000fd60003f65270 */
[----:B------:R-:W-:Y:S05]  /*76a0*/  @!P2 BRA `(.L_x_135) ;  /* 0x000000000054a947 */ /* 0x000fea0003800000 */
[----:B------:R-:W1:Y:S08]  /*76b0*/  LDC.64 R4, c[0x0][0x3b8] ;  /* 0x0000ee00ff047b82 */ /* 0x000e700000000a00 */
[----:B0-----:R-:W0:Y:S01]  /*76c0*/  LDC.64 R6, c[0x0][0x3b0] ;  /* 0x0000ec00ff067b82 */ /* 0x001e220000000a00 */
[----:B-1----:R-:W-:-:S05]  /*76d0*/  IMAD.WIDE.U32 R4, R3, 0x4, R4 ;  /* 0x0000000403047825 */ /* 0x002fca00078e0004 */
[----:B------:R-:W2:Y:S01]  /*76e0*/  LDG.E R9, desc[UR36][R4.64] ;  /* 0x0000002404097981 */ /* 0x000ea2000c1e1900 */
[----:B0-----:R-:W-:-:S05]  /*76f0*/  IMAD.WIDE.U32 R6, R3, 0x4, R6 ;  /* 0x0000000403067825 */ /* 0x001fca00078e0006 */
        /* <DEDUP_REMOVED lines=12> */
[----:B------:R-:W2:Y:S01]  /*77c0*/  LDG.E R15, desc[UR36][R4.64+0xc] ;  /* 0x00000c24040f7981 */ /* 0x000ea2000c1e1900 */
[----:B------:R-:W-:Y:S01]  /*77d0*/  IADD3 R3, PT, PT, R3, 0x4, RZ ;  /* 0x0000000403037810 */ /* 0x000fe20007ffe0ff */
[----:B--2---:R-:W-:-:S05]  /*77e0*/  FFMA R15, R15, R2, R8 ;  /* 0x000000020f0f7223 */ /* 0x004fca0000000008 */
[----:B------:R1:W-:Y:S02]  /*77f0*/  STG.E desc[UR36][R6.64+0xc], R15 ;  /* 0x00000c0f06007986 */ /* 0x0003e4000c101924 */
.L_x_135:
[----:B------:R-:W-:Y:S05]  /*7800*/  @!P3 BRA `(.L_x_133) ;  /* 0x000000000050b947 */ /* 0x000fea0003800000 */
[----:B------:R-:W2:Y:S08]  /*7810*/  LDC.64 R4, c[0x0][0x3b8] ;  /* 0x0000ee00ff047b82 */ /* 0x000eb00000000a00 */
[----:B01----:R-:W0:Y:S01]  /*7820*/  LDC.64 R6, c[0x0][0x3b0] ;  /* 0x0000ec00ff067b82 */ /* 0x003e220000000a00 */
[----:B--2---:R-:W-:-:S04]  /*7830*/  IMAD.WIDE.U32 R4, R3, 0x4, R4 ;  /* 0x0000000403047825 */ /* 0x004fc800078e0004 */
[----:B0-----:R-:W-:Y:S02]  /*7840*/  IMAD.WIDE.U32 R6, R3, 0x4, R6 ;  /* 0x0000000403067825 */ /* 0x001fe400078e0006 */
[----:B------:R-:W2:Y:S04]  /*7850*/  LDG.E R3, desc[UR36][R4.64] ;  /* 0x0000002404037981 */ /* 0x000ea8000c1e1900 */
[----:B------:R-:W2:Y:S01]  /*7860*/  LDG.E R8, desc[UR36][R6.64] ;  /* 0x0000002406087981 */ /* 0x000ea2000c1e1900 */
[----:B------:R-:W-:Y:S01]  /*7870*/  ISETP.NE.AND P2, PT, R18, 0x1, PT ;  /* 0x000000011200780c */ /* 0x000fe20003f45270 */
[----:B--2---:R-:W-:-:S05]  /*7880*/  FFMA R3, R3, R2, R8 ;  /* 0x0000000203037223 */ /* 0x004fca0000000008 */
[----:B------:R2:W-:Y:S07]  /*7890*/  STG.E desc[UR36][R6.64], R3 ;  /* 0x0000000306007986 */ /* 0x0005ee000c101924 */
[----:B------:R-:W-:Y:S05]  /*78a0*/  @!P2 BRA `(.L_x_133) ;  /* 0x000000000028a947 */ /* 0x000fea0003800000 */
[----:B--2---:R-:W2:Y:S04]  /*78b0*/  LDG.E R3, desc[UR36][R4.64+0x4] ;  /* 0x0000042404037981 */ /* 0x004ea8000c1e1900 */
[----:B------:R-:W2:Y:S01]  /*78c0*/  LDG.E R8, desc[UR36][R6.64+0x4] ;  /* 0x0000042406087981 */ /* 0x000ea2000c1e1900 */
[----:B------:R-:W-:Y:S01]  /*78d0*/  ISETP.NE.AND P2, PT, R18, 0x2, PT ;  /* 0x000000021200780c */ /* 0x000fe20003f45270 */
[----:B--2---:R-:W-:-:S05]  /*78e0*/  FFMA R3, R3, R2, R8 ;  /* 0x0000000203037223 */ /* 0x004fca0000000008 */
[----:B------:R3:W-:Y:S07]  /*78f0*/  STG.E desc[UR36][R6.64+0x4], R3 ;  /* 0x0000040306007986 */ /* 0x0007ee000c101924 */
[----:B------:R-:W-:Y:S05]  /*7900*/  @!P2 BRA `(.L_x_133) ;  /* 0x000000000010a947 */ /* 0x000fea0003800000 */
[----:B------:R-:W3:Y:S04]  /*7910*/  LDG.E R5, desc[UR36][R4.64+0x8] ;  /* 0x0000082404057981 */ /* 0x000ee8000c1e1900 */
[----:B------:R-:W3:Y:S02]  /*7920*/  LDG.E R8, desc[UR36][R6.64+0x8] ;  /* 0x0000082406087981 */ /* 0x000ee4000c1e1900 */
[----:B---3--:R-:W-:-:S05]  /*7930*/  FFMA R3, R5, R2, R8 ;  /* 0x0000000205037223 */ /* 0x008fca0000000008 */
[----:B------:R4:W-:Y:S02]  /*7940*/  STG.E desc[UR36][R6.64+0x8], R3 ;  /* 0x0000080306007986 */ /* 0x0009e4000c101924 */
.L_x_133:
[----:B--234-:R-:W-:Y:S01]  /*7950*/  HFMA2 R3, -RZ, RZ, 0, 0 ;  /* 0x00000000ff037431 */ /* 0x01cfe200000001ff */
[----:B------:R-:W-:Y:S06]  /*7960*/  @!P0 BRA `(.L_x_136) ;  /* 0x00000004002c8947 */ /* 0x000fec0003800000 */
[----:B------:R-:W-:Y:S01]  /*7970*/  BSSY.RECONVERGENT B0, `(.L_x_137) ;  /* 0x0000049000007945 */ /* 0x000fe20003800200 */
[----:B------:R-:W-:-:S07]  /*7980*/  MOV R8, RZ ;  /* 0x000000ff00087202 */ /* 0x000fce0000000f00 */
.L_x_138:
[----:B------:R-:W2:Y:S08]  /*7990*/  LDC.64 R4, c[0x0][0x3c8] ;  /* 0x0000f200ff047b82 */ /* 0x000eb00000000a00 */
[----:B01----:R-:W0:Y:S01]  /*79a0*/  LDC.64 R6, c[0x0][0x3c0] ;  /* 0x0000f000ff067b82 */ /* 0x003e220000000a00 */
[----:B--2---:R-:W-:-:S05]  /*79b0*/  IMAD.WIDE.U32 R4, R8, 0x4, R4 ;  /* 0x0000000408047825 */ /* 0x004fca00078e0004 */
[----:B------:R-:W2:Y:S01]  /*79c0*/  LDG.E R3, desc[UR36][R4.64] ;  /* 0x0000002404037981 */ /* 0x000ea2000c1e1900 */
[----:B0-----:R-:W-:-:S05]  /*79d0*/  IMAD.WIDE.U32 R6, R8, 0x4, R6 ;  /* 0x0000000408067825 */ /* 0x001fca00078e0006 */
[----:B------:R-:W2:Y:S02]  /*79e0*/  LDG.E R10, desc[UR36][R6.64] ;  /* 0x00000024060a7981 */ /* 0x000ea4000c1e1900 */
[-C--:B--2---:R-:W-:Y:S02]  /*79f0*/  FFMA R3, R3, -R2.reuse, R10 ;  /* 0x8000000203037223 */ /* 0x084fe4000000000a */
[----:B------:R-:W2:Y:S04]  /*7a00*/  LDG.E R10, desc[UR36][R6.64+0x4] ;  /* 0x00000424060a7981 */ /* 0x000ea8000c1e1900 */
[----:B------:R0:W-:Y:S04]  /*7a10*/  STG.E desc[UR36][R6.64], R3 ;  /* 0x0000000306007986 */ /* 0x0001e8000c101924 */
[----:B------:R-:W2:Y:S02]  /*7a20*/  LDG.E R9, desc[UR36][R4.64+0x4] ;  /* 0x0000042404097981 */ /* 0x000ea4000c1e1900 */
[----:B--2---:R-:W-:-:S02]  /*7a30*/  FFMA R9, R9, -R2, R10 ;  /* 0x8000000209097223 */ /* 0x004fc4000000000a */
        /* <DEDUP_REMOVED lines=10> */
[----:B0-----:R-:W2:Y:S02]  /*7ae0*/  LDG.E R3, desc[UR36][R4.64+0x10] ;  /* 0x0000102404037981 */ /* 0x001ea4000c1e1900 */
[----:B--2---:R-:W-:-:S02]  /*7af0*/  FFMA R3, R3, -R2, R10 ;  /* 0x8000000203037223 */ /* 0x004fc4000000000a */
[----:B------:R-:W2:Y:S04]  /*7b00*/  LDG.E R10, desc[UR36][R6.64+0x14] ;  /* 0x00001424060a7981 */ /* 0x000ea8000c1e1900 */
[----:B------:R0:W-:Y:S04]  /*7b10*/  STG.E desc[UR36][R6.64+0x10], R3 ;  /* 0x0000100306007986 */ /* 0x0001e8000c101924 */
[----:B-1----:R-:W2:Y:S02]  /*7b20*/  LDG.E R9, desc[UR36][R4.64+0x14] ;  /* 0x0000142404097981 */ /* 0x002ea4000c1e1900 */
[----:B--2---:R-:W-:-:S02]  /*7b30*/  FFMA R9, R9, -R2, R10 ;  /* 0x8000000209097223 */ /* 0x004fc4000000000a */
[----:B------:R-:W2:Y:S04]  /*7b40*/  LDG.E R10, desc[UR36][R6.64+0x18] ;  /* 0x00001824060a7981 */ /* 0x000ea8000c1e1900 */
[----:B------:R1:W-:Y:S04]  /*7b50*/  STG.E desc[UR36][R6.64+0x14], R9 ;  /* 0x0000140906007986 */ /* 0x0003e8000c101924 */
[----:B---3--:R-:W2:Y:S02]  /*7b60*/  LDG.E R11, desc[UR36][R4.64+0x18] ;  /* 0x00001824040b7981 */ /* 0x008ea4000c1e1900 */
[----:B--2---:R-:W-:-:S02]  /*7b70*/  FFMA R11, R11, -R2, R10 ;  /* 0x800000020b0b7223 */ /* 0x004fc4000000000a */
[----:B------:R-:W2:Y:S04]  /*7b80*/  LDG.E R10, desc[UR36][R6.64+0x1c] ;  /* 0x00001c24060a7981 */ /* 0x000ea8000c1e1900 */
[----:B------:R3:W-:Y:S04]  /*7b90*/  STG.E desc[UR36][R6.64+0x18], R11 ;  /* 0x0000180b06007986 */ /* 0x0007e8000c101924 */
[----:B----4-:R-:W2:Y:S02]  /*7ba0*/  LDG.E R13, desc[UR36][R4.64+0x1c] ;  /* 0x00001c24040d7981 */ /* 0x010ea4000c1e1900 */
        /* <DEDUP_REMOVED lines=31> */
[----:B----4-:R-:W2:Y:S01]  /*7da0*/  LDG.E R13, desc[UR36][R4.64+0x3c] ;  /* 0x00003c24040d7981 */ /* 0x010ea2000c1e1900 */
[----:B------:R-:W-:-:S04]  /*7db0*/  IADD3 R8, PT, PT, R8, 0x10, RZ ;  /* 0x0000001008087810 */ /* 0x000fc80007ffe0ff */
[----:B------:R-:W-:Y:S01]  /*7dc0*/  ISETP.NE.AND P2, PT, R8, R19, PT ;  /* 0x000000130800720c */ /* 0x000fe20003f45270 */
[----:B--2---:R-:W-:-:S05]  /*7dd0*/  FFMA R13, R13, -R2, R10 ;  /* 0x800000020d0d7223 */ /* 0x004fca000000000a */
[----:B------:R0:W-:Y:S07]  /*7de0*/  STG.E desc[UR36][R6.64+0x3c], R13 ;  /* 0x00003c0d06007986 */ /* 0x0001ee000c101924 */
[----:B------:R-:W-:Y:S05]  /*7df0*/  @P2 BRA `(.L_x_138) ;  /* 0xfffffff800e42947 */ /* 0x000fea000383ffff */
[----:B------:R-:W-:Y:S05]  /*7e00*/  BSYNC.RECONVERGENT B0 ;  /* 0x0000000000007941 */ /* 0x000fea0003800200 */
.L_x_137:
[----:B0-----:R-:W-:-:S07]  /*7e10*/  IMAD.MOV.U32 R3, RZ, RZ, R19 ;  /* 0x000000ffff037224 */ /* 0x001fce00078e0013 */
.L_x_136:
[----:B------:R-:W-:Y:S05]  /*7e20*/  @!P1 BRA `(.L_x_139) ;  /* 0x0000000400589947 */ /* 0x000fea0003800000 */
[----:B------:R-:W-:Y:S02]  /*7e30*/  ISETP.GE.U32.AND P2, PT, R28, 0x7, PT ;  /* 0x000000071c00780c */ /* 0x000fe40003f46070 */
[----:B------:R-:W-:-:S11]  /*7e40*/  ISETP.NE.AND P3, PT, R22, RZ, PT ;  /* 0x000000ff1600720c */ /* 0x000fd60003f65270 */
[----:B------:R-:W-:Y:S05]  /*7e50*/  @!P2 BRA `(.L_x_140) ;  /* 0x000000000094a947 */ /* 0x000fea0003800000 */
        /* <DEDUP_REMOVED lines=34> */
[----:B------:R-:W-:Y:S01]  /*8080*/  IADD3 R3, PT, PT, R3, 0x8, RZ ;  /* 0x0000000803037810 */ /* 0x000fe20007ffe0ff */
[----:B--2---:R-:W-:-:S05]  /*8090*/  FFMA R15, R15, -R2, R8 ;  /* 0x800000020f0f7223 */ /* 0x004fca0000000008 */
[----:B------:R0:W-:Y:S02]  /*80a0*/  STG.E desc[UR36][R6.64+0x1c], R15 ;  /* 0x00001c0f06007986 */ /* 0x0001e4000c101924 */
.L_x_140:
        /* <DEDUP_REMOVED lines=21> */
[----:B------:R-:W2:Y:S01]  /*8200*/  LDG.E R15, desc[UR36][R4.64+0xc] ;  /* 0x00000c24040f7981 */ /* 0x000ea2000c1e1900 */
[----:B------:R-:W-:Y:S01]  /*8210*/  IADD3 R3, PT, PT, R3, 0x4, RZ ;  /* 0x0000000403037810 */ /* 0x000fe20007ffe0ff */
[----:B--2---:R-:W-:-:S05]  /*8220*/  FFMA R15, R15, -R2, R8 ;  /* 0x800000020f0f7223 */ /* 0x004fca0000000008 */
[----:B------:R3:W-:Y:S02]  /*8230*/  STG.E desc[UR36][R6.64+0xc], R15 ;  /* 0x00000c0f06007986 */ /* 0x0007e4000c101924 */
.L_x_141:
[----:B------:R-:W-:Y:S05]  /*8240*/  @!P3 BRA `(.L_x_139) ;  /* 0x000000000050b947 */ /* 0x000fea0003800000 */
[----:B------:R-:W2:Y:S08]  /*8250*/  LDC.64 R4, c[0x0][0x3c8] ;  /* 0x0000f200ff047b82 */ /* 0x000eb00000000a00 */
[----:B01-3--:R-:W0:Y:S01]  /*8260*/  LDC.64 R6, c[0x0][0x3c0] ;  /* 0x0000f000ff067b82 */ /* 0x00be220000000a00 */
[----:B--2---:R-:W-:-:S04]  /*8270*/  IMAD.WIDE.U32 R4, R3, 0x4, R4 ;  /* 0x0000000403047825 */ /* 0x004fc800078e0004 */
[----:B0-----:R-:W-:Y:S02]  /*8280*/  IMAD.WIDE.U32 R6, R3, 0x4, R6 ;  /* 0x0000000403067825 */ /* 0x001fe400078e0006 */
[----:B------:R-:W2:Y:S04]  /*8290*/  LDG.E R3, desc[UR36][R4.64] ;  /* 0x0000002404037981 */ /* 0x000ea8000c1e1900 */
[----:B------:R-:W2:Y:S01]  /*82a0*/  LDG.E R8, desc[UR36][R6.64] ;  /* 0x0000002406087981 */ /* 0x000ea2000c1e1900 */
[----:B------:R-:W-:Y:S01]  /*82b0*/  ISETP.NE.AND P2, PT, R18, 0x1, PT ;  /* 0x000000011200780c */ /* 0x000fe20003f45270 */
[----:B--2---:R-:W-:-:S05]  /*82c0*/  FFMA R3, R3, -R2, R8 ;  /* 0x8000000203037223 */ /* 0x004fca0000000008 */
[----:B------:R2:W-:Y:S07]  /*82d0*/  STG.E desc[UR36][R6.64], R3 ;  /* 0x0000000306007986 */ /* 0x0005ee000c101924 */
[----:B------:R-:W-:Y:S05]  /*82e0*/  @!P2 BRA `(.L_x_139) ;  /* 0x000000000028a947 */ /* 0x000fea0003800000 */
[----:B--2---:R-:W2:Y:S04]  /*82f0*/  LDG.E R3, desc[UR36][R4.64+0x4] ;  /* 0x0000042404037981 */ /* 0x004ea8000c1e1900 */
[----:B------:R-:W2:Y:S01]  /*8300*/  LDG.E R8, desc[UR36][R6.64+0x4] ;  /* 0x0000042406087981 */ /* 0x000ea2000c1e1900 */
[----:B------:R-:W-:Y:S01]  /*8310*/  ISETP.NE.AND P2, PT, R18, 0x2, PT ;  /* 0x000000021200780c */ /* 0x000fe20003f45270 */
[----:B--2---:R-:W-:-:S05]  /*8320*/  FFMA R3, R3, -R2, R8 ;  /* 0x8000000203037223 */ /* 0x004fca0000000008 */
[----:B------:R4:W-:Y:S07]  /*8330*/  STG.E desc[UR36][R6.64+0x4], R3 ;  /* 0x0000040306007986 */ /* 0x0009ee000c101924 */
[----:B------:R-:W-:Y:S05]  /*8340*/  @!P2 BRA `(.L_x_139) ;  /* 0x000000000010a947 */ /* 0x000fea0003800000 */
[----:B------:R-:W4:Y:S04]  /*8350*/  LDG.E R5, desc[UR36][R4.64+0x8] ;  /* 0x0000082404057981 */ /* 0x000f28000c1e1900 */
[----:B------:R-:W4:Y:S02]  /*8360*/  LDG.E R8, desc[UR36][R6.64+0x8] ;  /* 0x0000082406087981 */ /* 0x000f24000c1e1900 */
[----:B----4-:R-:W-:-:S05]  /*8370*/  FFMA R3, R5, -R2, R8 ;  /* 0x8000000205037223 */ /* 0x010fca0000000008 */
[----:B------:R0:W-:Y:S02]  /*8380*/  STG.E desc[UR36][R6.64+0x8], R3 ;  /* 0x0000080306007986 */ /* 0x0001e4000c101924 */
.L_x_139:
[----:B------:R-:W-:Y:S01]  /*8390*/  MOV R2, RZ ;  /* 0x000000ff00027202 */ /* 0x000fe20000000f00 */
[----:B------:R-:W-:Y:S06]  /*83a0*/  @!P0 BRA `(.L_x_142) ;  /* 0x0000000000ac8947 */ /* 0x000fec0003800000 */
[----:B01234-:R-:W-:Y:S01]  /*83b0*/  HFMA2 R6, -RZ, RZ, 0, 0 ;  /* 0x00000000ff067431 */ /* 0x01ffe200000001ff */
[----:B------:R-:W-:Y:S06]  /*83c0*/  BSSY.RECONVERGENT B0, `(.L_x_143) ;  /* 0x0000028000007945 */ /* 0x000fec0003800200 */
.L_x_144:
[----:B------:R-:W0:Y:S08]  /*83d0*/  LDC.64 R2, c[0x0][0x3c0] ;  /* 0x0000f000ff027b82 */ /* 0x000e300000000a00 */
[----:B----4-:R-:W1:Y:S01]  /*83e0*/  LDC.64 R4, c[0x0][0x3d0] ;  /* 0x0000f400ff047b82 */ /* 0x010e620000000a00 */
        /* <DEDUP_REMOVED lines=38> */
.L_x_143:
[----:B------:R-:W-:-:S07]  /*8650*/  MOV R2, R19 ;  /* 0x0000001300027202 */ /* 0x000fce0000000f00 */
.L_x_142:
[----:B------:R-:W-:Y:S05]  /*8660*/  @!P1 BRA `(.L_x_145) ;  /* 0x0000000000e09947 */ /* 0x000fea0003800000 */
[----:B------:R-:W-:Y:S02]  /*8670*/  ISETP.GE.U32.AND P2, PT, R28, 0x7, PT ;  /* 0x000000071c00780c */ /* 0x000fe40003f46070 */
[----:B------:R-:W-:-:S11]  /*8680*/  ISETP.NE.AND P3, PT, R22, RZ, PT ;  /* 0x000000ff1600720c */ /* 0x000fd60003f65270 */
[----:B------:R-:W-:Y:S05]  /*8690*/  @!P2 BRA `(.L_x_146) ;  /* 0x000000000054a947 */ /* 0x000fea0003800000 */
[----:B----4-:R-:W4:Y:S08]  /*86a0*/  LDC.64 R4, c[0x0][0x3c0] ;  /* 0x0000f000ff047b82 */ /* 0x010f300000000a00 */
[----:B0123--:R-:W0:Y:S01]  /*86b0*/  LDC.64 R6, c[0x0][0x3d0] ;  /* 0x0000f400ff067b82 */ /* 0x00fe220000000a00 */
[----:B----4-:R-:W-:-:S05]  /*86c0*/  IMAD.WIDE.U32 R4, R2, 0x4, R4 ;  /* 0x0000000402047825 */ /* 0x010fca00078e0004 */
        /* <DEDUP_REMOVED lines=18> */
.L_x_146:
        /* <DEDUP_REMOVED lines=14> */
[----:B------:R-:W2:Y:S01]  /*88d0*/  LDG.E R13, desc[UR36][R4.64+0xc] ;  /* 0x00000c24040d7981 */ /* 0x000ea2000c1e1900 */
[----:B------:R-:W-:-:S03]  /*88e0*/  IADD3 R2, PT, PT, R2, 0x4, RZ ;  /* 0x0000000402027810 */ /* 0x000fc60007ffe0ff */
[----:B--2---:R0:W-:Y:S04]  /*88f0*/  STG.E desc[UR36][R6.64+0xc], R13 ;  /* 0x00000c0d06007986 */ /* 0x0041e8000c101924 */
.L_x_147:
[----:B------:R-:W-:Y:S05]  /*8900*/  @!P3 BRA `(.L_x_145) ;  /* 0x000000000038b947 */ /* 0x000fea0003800000 */
[----:B----4-:R-:W4:Y:S08]  /*8910*/  LDC.64 R4, c[0x0][0x3c0] ;  /* 0x0000f000ff047b82 */ /* 0x010f300000000a00 */
[----:B0123--:R-:W0:Y:S01]  /*8920*/  LDC.64 R6, c[0x0][0x3d0] ;  /* 0x0000f400ff067b82 */ /* 0x00fe220000000a00 */
[----:B----4-:R-:W-:-:S05]  /*8930*/  IMAD.WIDE.U32 R4, R2, 0x4, R4 ;  /* 0x0000000402047825 */ /* 0x010fca00078e0004 */
[----:B------:R-:W2:Y:S01]  /*8940*/  LDG.E R9, desc[UR36][R4.64] ;  /* 0x0000002404097981 */ /* 0x000ea2000c1e1900 */
[----:B------:R-:W-:Y:S01]  /*8950*/  ISETP.NE.AND P2, PT, R18, 0x1, PT ;  /* 0x000000011200780c */ /* 0x000fe20003f45270 */
[----:B0-----:R-:W-:-:S05]  /*8960*/  IMAD.WIDE.U32 R2, R2, 0x4, R6 ;  /* 0x0000000402027825 */ /* 0x001fca00078e0006 */
[----:B--2---:R0:W-:Y:S07]  /*8970*/  STG.E desc[UR36][R2.64], R9 ;  /* 0x0000000902007986 */ /* 0x0041ee000c101924 */
[----:B------:R-:W-:Y:S05]  /*8980*/  @!P2 BRA `(.L_x_145) ;  /* 0x000000000018a947 */ /* 0x000fea0003800000 */
[----:B------:R-:W2:Y:S01]  /*8990*/  LDG.E R7, desc[UR36][R4.64+0x4] ;  /* 0x0000042404077981 */ /* 0x000ea2000c1e1900 */
[----:B------:R-:W-:-:S03]  /*89a0*/  ISETP.NE.AND P2, PT, R18, 0x2, PT ;  /* 0x000000021200780c */ /* 0x000fc60003f45270 */
[----:B--2---:R1:W-:Y:S10]  /*89b0*/  STG.E desc[UR36][R2.64+0x4], R7 ;  /* 0x0000040702007986 */ /* 0x0043f4000c101924 */
[----:B------:R-:W-:Y:S05]  /*89c0*/  @!P2 BRA `(.L_x_145) ;  /* 0x000000000008a947 */ /* 0x000fea0003800000 */
[----:B------:R-:W2:Y:S04]  /*89d0*/  LDG.E R5, desc[UR36][R4.64+0x8] ;  /* 0x0000082404057981 */ /* 0x000ea8000c1e1900 */
[----:B--2---:R2:W-:Y:S02]  /*89e0*/  STG.E desc[UR36][R2.64+0x8], R5 ;  /* 0x0000080502007986 */ /* 0x0045e4000c101924 */
.L_x_145:
[----:B012-4-:R-:W-:Y:S01]  /*89f0*/  CS2R R2, SRZ ;  /* 0x0000000000027805 */ /* 0x017fe2000001ff00 */
[----:B------:R-:W-:Y:S06]  /*8a00*/  @!P0 BRA `(.L_x_148) ;  /* 0x0000000000ec8947 */ /* 0x000fec0003800000 */
[----:B------:R-:W-:Y:S01]  /*8a10*/  BSSY.RECONVERGENT B0, `(.L_x_149) ;  /* 0x0000039000007945 */ /* 0x000fe20003800200 */
[----:B------:R-:W-:-:S07]  /*8a20*/  CS2R R2, SRZ ;  /* 0x0000000000027805 */ /* 0x000fce000001ff00 */
.L_x_150:
[----:B------:R-:W0:Y:S08]  /*8a30*/  LDC.64 R4, c[0x0][0x3c0] ;  /* 0x0000f000ff047b82 */ /* 0x000e300000000a00 */
[----:B---3--:R-:W1:Y:S01]  /*8a40*/  LDC.64 R6, c[0x0][0x3d0] ;  /* 0x0000f400ff067b82 */ /* 0x008e620000000a00 */
        /* <DEDUP_REMOVED lines=45> */
[----:B------:R-:W-:Y:S02]  /*8d20*/  VIADD R2, R2, 0x10 ;  /* 0x0000001002027836 */ /* 0x000fe40000000000 */
        /* <DEDUP_REMOVED lines=8> */
.L_x_149:
[----:B------:R-:W-:-:S07]  /*8db0*/  MOV R2, R19 ;  /* 0x0000001300027202 */ /* 0x000fce0000000f00 */
.L_x_148:
[----:B------:R-:W-:Y:S05]  /*8dc0*/  @!P1 BRA `(.L_x_129) ;  /* 0x0000000400189947 */ /* 0x000fea0003800000 */
[----:B------:R-:W-:Y:S02]  /*8dd0*/  ISETP.GE.U32.AND P0, PT, R28, 0x7, PT ;  /* 0x000000071c00780c */ /* 0x000fe40003f06070 */
[----:B------:R-:W-:-:S11]  /*8de0*/  ISETP.NE.AND P1, PT, R22, RZ, PT ;  /* 0x000000ff1600720c */ /* 0x000fd60003f25270 */
[----:B------:R-:W-:Y:S05]  /*8df0*/  @!P0 BRA `(.L_x_151) ;  /* 0x0000000000748947 */ /* 0x000fea0003800000 */
        /* <DEDUP_REMOVED lines=29> */
.L_x_151:
        /* <DEDUP_REMOVED lines=21> */
.L_x_152:
[----:B------:R-:W-:Y:S05]  /*9120*/  @!P1 BRA `(.L_x_129) ;  /* 0x0000000000409947 */ /* 0x000fea0003800000 */
[----:B------:R-:W0:Y:S08]  /*9130*/  LDC.64 R4, c[0x0][0x3c0] ;  /* 0x0000f000ff047b82 */ /* 0x000e300000000a00 */
[----:B---3--:R-:W1:Y:S01]  /*9140*/  LDC.64 R6, c[0x0][0x3d0] ;  /* 0x0000f400ff067b82 */ /* 0x008e620000000a00 */
[----:B0-----:R-:W-:-:S04]  /*9150*/  IMAD.WIDE.U32 R4, R2, 0x4, R4 ;  /* 0x0000000402047825 */ /* 0x001fc800078e0004 */
[----:B-1----:R-:W-:Y:S02]  /*9160*/  IMAD.WIDE.U32 R6, R2, 0x4, R6 ;  /* 0x0000000402067825 */ /* 0x002fe400078e0006 */
[----:B------:R-:W2:Y:S04]  /*9170*/  LDG.E R2, desc[UR36][R4.64] ;  /* 0x0000002404027981 */ /* 0x000ea8000c1e1900 */
        /* <DEDUP_REMOVED lines=11> */
.L_x_129:
[----:B------:R-:W0:Y:S01]  /*9230*/  MUFU.RCP R5, R0 ;  /* 0x0000000000057308 */ /* 0x000e220000001000 */
[----:B------:R-:W1:Y:S01]  /*9240*/  LDC R4, c[0x0][0x380] ;  /* 0x0000e000ff047b82 */ /* 0x000e620000000800 */
[----:B------:R-:W-:Y:S06]  /*9250*/  BSSY.RECONVERGENT B0, `(.L_x_153) ;  /* 0x000000d000007945 */ /* 0x000fec0003800200 */
[----:B------:R-:W2:Y:S01]  /*9260*/  FCHK P0, R3, R0 ;  /* 0x0000000003007302 */ /* 0x000ea20000000000 */
[----:B0-----:R-:W-:-:S04]  /*9270*/  FFMA R2, -R0, R5, 1 ;  /* 0x3f80000000027423 */ /* 0x001fc80000000105 */
[----:B------:R-:W-:-:S04]  /*9280*/  FFMA R2, R5, R2, R5 ;  /* 0x0000000205027223 */ /* 0x000fc80000000005 */
[----:B------:R-:W-:Y:S01]  /*9290*/  FFMA R5, R2, R3, RZ ;  /* 0x0000000302057223 */ /* 0x000fe200000000ff */
[----:B-1----:R-:W-:-:S03]  /*92a0*/  ISETP.GE.AND P2, PT, R4, 0x1, PT ;  /* 0x000000010400780c */ /* 0x002fc60003f46270 */
[----:B------:R-:W-:-:S04]  /*92b0*/  FFMA R4, -R0, R5, R3 ;  /* 0x0000000500047223 */ /* 0x000fc80000000103 */
[----:B------:R-:W-:Y:S01]  /*92c0*/  FFMA R2, R2, R4, R5 ;  /* 0x0000000402027223 */ /* 0x000fe20000000005 */
[----:B--2---:R-:W-:Y:S06]  /*92d0*/  @!P0 BRA `(.L_x_154) ;  /* 0x0000000000108947 */ /* 0x004fec0003800000 */
[----:B------:R-:W-:Y:S02]  /*92e0*/  MOV R4, R0 ;  /* 0x0000000000047202 */ /* 0x000fe40000000f00 */
[----:B---3--:R-:W-:-:S07]  /*92f0*/  MOV R6, 0x9310 ;  /* 0x0000931000067802 */ /* 0x008fce0000000f00 */
[----:B------:R-:W-:Y:S05]  /*9300*/  CALL.REL.NOINC `($__internal_1_$__cuda_sm3x_div_rn_noftz_f32_slowpath) ;  /* 0x0000004400207944 */ /* 0x000fea0003c00000 */
[----:B------:R-:W-:-:S07]  /*9310*/  MOV R2, R3 ;  /* 0x0000000300027202 */ /* 0x000fce0000000f00 */
.L_x_154:
[----:B------:R-:W-:Y:S05]  /*9320*/  BSYNC.RECONVERGENT B0 ;  /* 0x0000000000007941 */ /* 0x000fea0003800200 */
.L_x_153:
[----:B------:R-:W-:Y:S05]  /*9330*/  @!P2 BRA `(.L_x_155) ;  /* 0x000000080098a947 */ /* 0x000fea0003800000 */
[----:B------:R-:W-:Y:S01]  /*9340*/  ISETP.GE.U32.AND P0, PT, R25, 0xf, PT ;  /* 0x0000000f1900780c */ /* 0x000fe20003f06070 */
[----:B------:R-:W-:-:S12]  /*9350*/  HFMA2 R0, -RZ, RZ, 0, 0 ;  /* 0x00000000ff007431 */ /* 0x000fd800000001ff */
[----:B------:R-:W-:Y:S05]  /*9360*/  @!P0 BRA `(.L_x_156) ;  /* 0x00000004002c8947 */ /* 0x000fea0003800000 */
[----:B------:R-:W-:Y:S01]  /*9370*/  BSSY.RECONVERGENT B0, `(.L_x_157) ;  /* 0x0000049000007945 */ /* 0x000fe20003800200 */
[----:B------:R-:W-:-:S07]  /*9380*/  MOV R0, RZ ;  /* 0x000000ff00007202 */ /* 0x000fce0000000f00 */
.L_x_158:
[----:B0-----:R-:W0:Y:S08]  /*9390*/  LDC.64 R4, c[0x0][0x3d0] ;  /* 0x0000f400ff047b82 */ /* 0x001e300000000a00 */
[----:B---3--:R-:W1:Y:S01]  /*93a0*/  LDC.64 R6, c[0x0][0x3b8] ;  /* 0x0000ee00ff067b82 */ /* 0x008e620000000a00 */
        /* <DEDUP_REMOVED lines=70> */
.L_x_157:
[----:B------:R-:W-:-:S07]  /*9810*/  IMAD.MOV.U32 R0, RZ, RZ, R19 ;  /* 0x000000ffff007224 */ /* 0x000fce00078e0013 */
.L_x_156:
[----:B------:R-:W-:-:S13]  /*9820*/  ISETP.NE.AND P0, PT, R23, RZ, PT ;  /* 0x000000ff1700720c */ /* 0x000fda0003f05270 */
[----:B------:R-:W-:Y:S05]  /*9830*/  @!P0 BRA `(.L_x_155) ;  /* 0x0000000400588947 */ /* 0x000fea0003800000 */
[----:B------:R-:W-:Y:S02]  /*9840*/  ISETP.GE.U32.AND P0, PT, R28, 0x7, PT ;  /* 0x000000071c00780c */ /* 0x000fe40003f06070 */
[----:B------:R-:W-:-:S11]  /*9850*/  ISETP.NE.AND P1, PT, R22, RZ, PT ;  /* 0x000000ff1600720c */ /* 0x000fd60003f25270 */
[----:B------:R-:W-:Y:S05]  /*9860*/  @!P0 BRA `(.L_x_159) ;  /* 0x0000000000948947 */ /* 0x000fea0003800000 */
[----:B------:R-:W1:Y:S08]  /*9870*/  LDC.64 R4, c[0x0][0x3d0] ;  /* 0x0000f400ff047b82 */ /* 0x000e700000000a00 */
[----:B0--3--:R-:W0:Y:S01]  /*9880*/  LDC.64 R6, c[0x0][0x3b8] ;  /* 0x0000ee00ff067b82 */ /* 0x009e220000000a00 */
        /* <DEDUP_REMOVED lines=35> */
.L_x_159:
        /* <DEDUP_REMOVED lines=25> */
.L_x_160:
[----:B------:R-:W-:Y:S05]  /*9c50*/  @!P1 BRA `(.L_x_155) ;  /* 0x0000000000509947 */ /* 0x000fea0003800000 */
[----:B------:R-:W2:Y:S08]  /*9c60*/  LDC.64 R4, c[0x0][0x3d0] ;  /* 0x0000f400ff047b82 */ /* 0x000eb00000000a00 */
[----:B01-3--:R-:W0:Y:S01]  /*9c70*/  LDC.64 R6, c[0x0][0x3b8] ;  /* 0x0000ee00ff067b82 */ /* 0x00be220000000a00 */
[----:B--2---:R-:W-:-:S05]  /*9c80*/  IMAD.WIDE.U32 R4, R0, 0x4, R4 ;  /* 0x0000000400047825 */ /* 0x004fca00078e0004 */
[----:B------:R-:W2:Y:S01]  /*9c90*/  LDG.E R3, desc[UR36][R4.64] ;  /* 0x0000002404037981 */ /* 0x000ea2000c1e1900 */
[----:B0-----:R-:W-:-:S05]  /*9ca0*/  IMAD.WIDE.U32 R6, R0, 0x4, R6 ;  /* 0x0000000400067825 */ /* 0x001fca00078e0006 */
        /* <DEDUP_REMOVED lines=11> */
[----:B------:R-:W4:Y:S04]  /*9d60*/  LDG.E R5, desc[UR36][R4.64+0x8] ;  /* 0x0000082404057981 */ /* 0x000f28000c1e1900 */
[----:B------:R-:W4:Y:S02]  /*9d70*/  LDG.E R0, desc[UR36][R6.64+0x8] ;  /* 0x0000082406007981 */ /* 0x000f24000c1e1900 */
[----:B----4-:R-:W-:-:S05]  /*9d80*/  FFMA R3, R0, R2, R5 ;  /* 0x0000000200037223 */ /* 0x010fca0000000005 */
[----:B------:R0:W-:Y:S02]  /*9d90*/  STG.E desc[UR36][R6.64+0x8], R3 ;  /* 0x0000080306007986 */ /* 0x0001e4000c101924 */
.L_x_155:
[----:B------:R-:W5:Y:S01]  /*9da0*/  LDC R30, c[0x0][0x380] ;  /* 0x0000e000ff1e7b82 */ /* 0x000f620000000800 */
[----:B------:R-:W-:Y:S01]  /*9db0*/  MOV R8, 0x0 ;  /* 0x0000000000087802 */ /* 0x000fe20000000f00 */
[----:B------:R-:W0:Y:S02]  /*9dc0*/  LDCU.64 UR4, c[0x4][0x30] ;  /* 0x01000600ff0477ac */ /* 0x000e240008000a00 */
[----:B01234-:R-:W-:Y:S02]  /*9dd0*/  IADD3 R6, P0, PT, R17, 0x10, RZ ;  /* 0x0000001011067810 */ /* 0x01ffe40007f1e0ff */
[----:B------:R-:W-:Y:S02]  /*9de0*/  IADD3 R2, PT, PT, R32, 0x1, RZ ;  /* 0x0000000120027810 */ /* 0x000fe40007ffe0ff */
[----:B------:R-:W-:Y:S01]  /*9df0*/  IADD3.X R7, PT, PT, RZ, R16, RZ, P0, !PT ;  /* 0x00000010ff077210 */ /* 0x000fe200007fe4ff */
[----:B------:R-:W0:Y:S01]  /*9e00*/  LDC.64 R8, c[0x4][R8] ;  /* 0x0100000008087b82 */ /* 0x000e220000000a00 */
[----:B------:R-:W-:-:S02]  /*9e10*/  MOV R4, UR4 ;  /* 0x0000000400047c02 */ /* 0x000fc40008000f00 */
[----:B------:R-:W-:Y:S01]  /*9e20*/  MOV R5, UR5 ;  /* 0x0000000500057c02 */ /* 0x000fe20008000f00 */
[----:B-----5:R1:W-:Y:S01]  /*9e30*/  STL [R1+0x10], R30 ;  /* 0x0000101e01007387 */ /* 0x0203e20000100800 */
[----:B------:R-:W-:-:S04]  /*9e40*/  ISETP.GE.AND P1, PT, R30, 0x1, PT ;  /* 0x000000011e00780c */ /* 0x000fc80003f26270 */
[----:B------:R-:W-:-:S09]  /*9e50*/  P2R R0, PR, RZ, 0x2 ;  /* 0x00000002ff007803 */ /* 0x000fd20000000000 */
[----:B------:R-:W-:-:S07]  /*9e60*/  LEPC R20, `(.L_x_161) ;  /* 0x000000001014794e */ /* 0x000fce0000000000 */
[----:B01----:R-:W-:Y:S05]  /*9e70*/  CALL.ABS.NOINC R8 ;  /* 0x0000000008007343 */ /* 0x003fea0003c00000 */
.L_x_161:
[----:B------:R-:W-:Y:S01]  /*9e80*/  ISETP.GE.AND P6, PT, R30, 0x1, PT ;  /* 0x000000011e00780c */ /* 0x000fe20003fc6270 */
[----:B------:R-:W-:-:S12]  /*9e90*/  HFMA2 R0, -RZ, RZ, 0, 0 ;  /* 0x00000000ff007431 */ /* 0x000fd800000001ff */
[----:B------:R-:W-:Y:S05]  /*9ea0*/  @!P6 BRA `(.L_x_162) ;  /* 0x0000001c0088e947 */ /* 0x000fea0003800000 */
[----:B------:R-:W-:-:S13]  /*9eb0*/  ISETP.GE.U32.AND P0, PT, R25, 0xf, PT ;  /* 0x0000000f1900780c */ /* 0x000fda0003f06070 */
[----:B------:R-:W-:Y:S05]  /*9ec0*/  @!P0 BRA `(.L_x_163) ;  /* 0x0000000800f48947 */ /* 0x000fea0003800000 */
[----:B------:R-:W-:Y:S01]  /*9ed0*/  BSSY.RECONVERGENT B7, `(.L_x_163) ;  /* 0x00000bc000077945 */ /* 0x000fe20003800200 */
[----:B------:R-:W-:-:S07]  /*9ee0*/  MOV R30, RZ ;  /* 0x000000ff001e7202 */ /* 0x000fce0000000f00 */
.L_x_180:
[----:B------:R-:W0:Y:S01]  /*9ef0*/  LDC.64 R36, c[0x0][0x3a8] ;  /* 0x0000ea00ff247b82 */ /* 0x000e220000000a00 */
[----:B------:R-:W-:Y:S01]  /*9f00*/  MOV R29, 0x0 ;  /* 0x00000000001d7802 */ /* 0x000fe20000000f00 */
[----:B------:R-:W1:Y:S01]  /*9f10*/  LDCU.64 UR4, c[0x4][0x38] ;  /* 0x01000700ff0477ac */ /* 0x000e620008000a00 */
[----:B0-----:R-:W-:-:S05]  /*9f20*/  IMAD.WIDE.U32 R36, R32, 0x4, R36 ;  /* 0x0000000420247825 */ /* 0x001fca00078e0024 */
[----:B------:R-:W2:Y:S01]  /*9f30*/  LDG.E R0, desc[UR36][R36.64+0x4] ;  /* 0x0000042424007981 */ /* 0x000ea2000c1e1900 */
[----:B------:R0:W3:Y:S01]  /*9f40*/  LDC.64 R8, c[0x4][R29] ;  /* 0x010000001d087b82 */ /* 0x0000e20000000a00 */
[----:B------:R-:W-:Y:S01]  /*9f50*/  VIADD R30, R30, 0x10 ;  /* 0x000000101e1e7836 */ /* 0x000fe20000000000 */
[----:B------:R-:W-:Y:S02]  /*9f60*/  IADD3 R31, P0, PT, R17, 0x10, RZ ;  /* 0x00000010111f7810 */ /* 0x000fe40007f1e0ff */
[----:B-1----:R-:W-:Y:S02]  /*9f70*/  MOV R4, UR4 ;  /* 0x0000000400047c02 */ /* 0x002fe40008000f00 */
[----:B------:R-:W-:Y:S02]  /*9f80*/  ISETP.NE.AND P1, PT, R30, R19, PT ;  /* 0x000000131e00720c */ /* 0x000fe40003f25270 */
[----:B------:R-:W-:Y:S02]  /*9f90*/  IADD3.X R33, PT, PT, RZ, R16, RZ, P0, !PT ;  /* 0x00000010ff217210 */ /* 0x000fe400007fe4ff */
[----:B------:R-:W-:-:S02]  /*9fa0*/  P2R R34, PR, RZ, 0x2 ;  /* 0x00000002ff227803 */ /* 0x000fc40000000000 */
[----:B------:R-:W-:Y:S02]  /*9fb0*/  MOV R5, UR5 ;  /* 0x0000000500057c02 */ /* 0x000fe40008000f00 */
[----:B------:R-:W-:Y:S02]  /*9fc0*/  MOV R6, R31 ;  /* 0x0000001f00067202 */ /* 0x000fe40000000f00 */
[----:B------:R-:W-:Y:S01]  /*9fd0*/  MOV R7, R33 ;  /* 0x0000002100077202 */ /* 0x000fe20000000f00 */
[----:B--2---:R-:W1:Y:S02]  /*9fe0*/  F2F.F64.F32 R10, R0 ;  /* 0x00000000000a7310 */ /* 0x004e640000201800 */
[----:B-1-3--:R0:W-:Y:S04]  /*9ff0*/  STL.64 [R1+0x10], R10 ;  /* 0x0000100a01007387 */ /* 0x00a1e80000100a00 */
[----:B------:R-:W-:-:S07]  /*a000*/  LEPC R20, `(.L_x_164) ;  /* 0x000000001014794e */ /* 0x000fce0000000000 */
[----:B0-----:R-:W-:Y:S05]  /*a010*/  CALL.ABS.NOINC R8 ;  /* 0x0000000008007343 */ /* 0x001fea0003c00000 */
.L_x_164:
[----:B------:R-:W2:Y:S01]  /*a020*/  LDG.E R10, desc[UR36][R36.64+0x4] ;  /* 0x00000424240a7981 */ /* 0x000ea2000c1e1900 */
[----:B------:R0:W1:Y:S01]  /*a030*/  LDC.64 R8, c[0x4][R29] ;  /* 0x010000001d087b82 */ /* 0x0000620000000a00 */
[----:B------:R-:W3:Y:S01]  /*a040*/  LDCU.64 UR4, c[0x4][0x38] ;  /* 0x01000700ff0477ac */ /* 0x000ee20008000a00 */
[----:B------:R-:W-:Y:S01]  /*a050*/  MOV R6, R31 ;  /* 0x0000001f00067202 */ /* 0x000fe20000000f00 */
[----:B------:R-:W-:Y:S01]  /*a060*/  IMAD.MOV.U32 R7, RZ, RZ, R33 ;  /* 0x000000ffff077224 */ /* 0x000fe200078e0021 */
[----:B---3--:R-:W-:Y:S02]  /*a070*/  MOV R4, UR4 ;  /* 0x0000000400047c02 */ /* 0x008fe40008000f00 */
[----:B------:R-:W-:Y:S01]  /*a080*/  MOV R5, UR5 ;  /* 0x0000000500057c02 */ /* 0x000fe20008000f00 */
[----:B--2---:R-:W2:Y:S02]  /*a090*/  F2F.F64.F32 R10, R10 ;  /* 0x0000000a000a7310 */ /* 0x004ea40000201800 */
[----:B-12---:R0:W-:Y:S04]  /*a0a0*/  STL.64 [R1+0x10], R10 ;  /* 0x0000100a01007387 */ /* 0x0061e80000100a00 */
[----:B------:R-:W-:-:S07]  /*a0b0*/  LEPC R20, `(.L_x_165) ;  /* 0x000000001014794e */ /* 0x000fce0000000000 */
[----:B0-----:R-:W-:Y:S05]  /*a0c0*/  CALL.ABS.NOINC R8 ;  /* 0x0000000008007343 */ /* 0x001fea0003c00000 */
.L_x_165:
[----:B------:R-:W2:Y:S01]  /*a0d0*/  LDG.E R10, desc[UR36][R36.64+0x4] ;  /* 0x00000424240a7981 */ /* 0x000ea2000c1e1900 */
[----:B------:R0:W1:Y:S01]  /*a0e0*/  LDC.64 R8, c[0x4][R29] ;  /* 0x010000001d087b82 */ /* 0x0000620000000a00 */
[----:B------:R-:W3:Y:S01]  /*a0f0*/  LDCU.64 UR4, c[0x4][0x38] ;  /* 0x01000700ff0477ac */ /* 0x000ee20008000a00 */
[----:B------:R-:W-:Y:S02]  /*a100*/  MOV R6, R31 ;  /* 0x0000001f00067202 */ /* 0x000fe40000000f00 */
[----:B------:R-:W-:Y:S02]  /*a110*/  MOV R7, R33 ;  /* 0x0000002100077202 */ /* 0x000fe40000000f00 */
[----:B---3--:R-:W-:Y:S02]  /*a120*/  MOV R4, UR4 ;  /* 0x0000000400047c02 */ /* 0x008fe40008000f00 */
[----:B------:R-:W-:Y:S01]  /*a130*/  MOV R5, UR5 ;  /* 0x0000000500057c02 */ /* 0x000fe20008000f00 */
[----:B--2---:R-:W2:Y:S02]  /*a140*/  F2F.F64.F32 R10, R10 ;  /* 0x0000000a000a7310 */ /* 0x004ea40000201800 */
[----:B-12---:R0:W-:Y:S04]  /*a150*/  STL.64 [R1+0x10], R10 ;  /* 0x0000100a01007387 */ /* 0x0061e80000100a00 */
[----:B------:R-:W-:-:S07]  /*a160*/  LEPC R20, `(.L_x_166) ;  /* 0x000000001014794e */ /* 0x000fce0000000000 */
[----:B0-----:R-:W-:Y:S05]  /*a170*/  CALL.ABS.NOINC R8 ;  /* 0x0000000008007343 */ /* 0x001fea0003c00000 */
.L_x_166:
        /* <DEDUP_REMOVED lines=11> */
.L_x_167:
[----:B------:R-:W2:Y:S01]  /*a230*/  LDG.E R10, desc[UR36][R36.64+0x4] ;  /* 0x00000424240a7981 */ /* 0x000ea2000c1e1900 */
[----:B------:R0:W1:Y:S01]  /*a240*/  LDC.64 R8, c[0x4][R29] ;  /* 0x010000001d087b82 */ /* 0x0000620000000a00 */
[----:B------:R-:W3:Y:S01]  /*a250*/  LDCU.64 UR4, c[0x4][0x38] ;  /* 0x01000700ff0477ac */ /* 0x000ee20008000a00 */
[----:B------:R-:W-:Y:S02]  /*a260*/  MOV R6, R31 ;  /* 0x0000001f00067202 */ /* 0x000fe40000000f00 */
[----:B------:R-:W-:Y:S01]  /*a270*/  MOV R7, R33 ;  /* 0x0000002100077202 */ /* 0x000fe20000000f00 */
[----:B---3--:R-:W-:Y:S01]  /*a280*/  IMAD.U32 R4, RZ, RZ, UR4 ;  /* 0x00000004ff047e24 */ /* 0x008fe2000f8e00ff */
[----:B------:R-:W-:Y:S01]  /*a290*/  MOV R5, UR5 ;  /* 0x0000000500057c02 */ /* 0x000fe20008000f00 */
[----:B--2---:R-:W2:Y:S02]  /*a2a0*/  F2F.F64.F32 R10, R10 ;  /* 0x0000000a000a7310 */ /* 0x004ea40000201800 */
[----:B-12---:R0:W-:Y:S04]  /*a2b0*/  STL.64 [R1+0x10], R10 ;  /* 0x0000100a01007387 */ /* 0x0061e80000100a00 */
[----:B------:R-:W-:-:S07]  /*a2c0*/  LEPC R20, `(.L_x_168) ;  /* 0x000000001014794e */ /* 0x000fce0000000000 */
[----:B0-----:R-:W-:Y:S05]  /*a2d0*/  CALL.ABS.NOINC R8 ;  /* 0x0000000008007343 */ /* 0x001fea0003c00000 */
.L_x_168:
        /* <DEDUP_REMOVED lines=11> */
.L_x_169:
[----:B------:R-:W2:Y:S01]  /*a390*/  LDG.E R10, desc[UR36][R36.64+0x4] ;  /* 0x00000424240a7981 */ /* 0x000ea2000c1e1900 */
[----:B------:R0:W1:Y:S01]  /*a3a0*/  LDC.64 R8, c[0x4][R29] ;  /* 0x010000001d087b82 */ /* 0x0000620000000a00 */
[----:B------:R-:W3:Y:S01]  /*a3b0*/  LDCU.64 UR4, c[0x4][0x38] ;  /* 0x01000700ff0477ac */ /* 0x000ee20008000a00 */
[----:B------:R-:W-:Y:S02]  /*a3c0*/  MOV R6, R31 ;  /* 0x0000001f00067202 */ /* 0x000fe40000000f00 */
[----:B------:R-:W-:Y:S02]  /*a3d0*/  MOV R7, R33 ;  /* 0x0000002100077202 */ /* 0x000fe40000000f00 */
[----:B---3--:R-:W-:Y:S01]  /*a3e0*/  MOV R4, UR4 ;  /* 0x0000000400047c02 */ /* 0x008fe20008000f00 */
[----:B------:R-:W-:Y:S01]  /*a3f0*/  IMAD.U32 R5, RZ, RZ, UR5 ;  /* 0x00000005ff057e24 */ /* 0x000fe2000f8e00ff */
[----:B--2---:R-:W2:Y:S02]  /*a400*/  F2F.F64.F32 R10, R10 ;  /* 0x0000000a000a7310 */ /* 0x004ea40000201800 */
[----:B-12---:R0:W-:Y:S04]  /*a410*/  STL.64 [R1+0x10], R10 ;  /* 0x0000100a01007387 */ /* 0x0061e80000100a00 */
[----:B------:R-:W-:-:S07]  /*a420*/  LEPC R20, `(.L_x_170) ;  /* 0x000000001014794e */ /* 0x000fce0000000000 */
[----:B0-----:R-:W-:Y:S05]  /*a430*/  CALL.ABS.NOINC R8 ;  /* 0x0000000008007343 */ /* 0x001fea0003c00000 */
.L_x_170:
        /* <DEDUP_REMOVED lines=11> */
.L_x_171:
[----:B------:R-:W2:Y:S01]  /*a4f0*/  LDG.E R10, desc[UR36][R36.64+0x4] ;  /* 0x00000424240a7981 */ /* 0x000ea2000c1e1900 */
[----:B------:R0:W1:Y:S01]  /*a500*/  LDC.64 R8, c[0x4][R29] ;  /* 0x010000001d087b82 */ /* 0x0000620000000a00 */
[----:B------:R-:W3:Y:S01]  /*a510*/  LDCU.64 UR4, c[0x4][0x38] ;  /* 0x01000700ff0477ac */ /* 0x000ee20008000a00 */
[----:B------:R-:W-:Y:S01]  /*a520*/  IMAD.MOV.U32 R6, RZ, RZ, R31 ;  /* 0x000000ffff067224 */ /* 0x000fe200078e001f */
[----:B------:R-:W-:Y:S02]  /*a530*/  MOV R7, R33 ;  /* 0x0000002100077202 */ /* 0x000fe40000000f00 */
[----:B---3--:R-:W-:Y:S02]  /*a540*/  MOV R4, UR4 ;  /* 0x0000000400047c02 */ /* 0x008fe40008000f00 */
[----:B------:R-:W-:Y:S01]  /*a550*/  MOV R5, UR5 ;  /* 0x0000000500057c02 */ /* 0x000fe20008000f00 */
[----:B--2---:R-:W2:Y:S02]  /*a560*/  F2F.F64.F32 R10, R10 ;  /* 0x0000000a000a7310 */ /* 0x004ea40000201800 */
[----:B-12---:R0:W-:Y:S04]  /*a570*/  STL.64 [R1+0x10], R10 ;  /* 0x0000100a01007387 */ /* 0x0061e80000100a00 */
[----:B------:R-:W-:-:S07]  /*a580*/  LEPC R20, `(.L_x_172) ;  /* 0x000000001014794e */ /* 0x000fce0000000000 */
[----:B0-----:R-:W-:Y:S05]  /*a590*/  CALL.ABS.NOINC R8 ;  /* 0x0000000008007343 */ /* 0x001fea0003c00000 */
.L_x_172:
        /* <DEDUP_REMOVED lines=11> */
.L_x_173:
        /* <DEDUP_REMOVED lines=11> */
.L_x_174:
        /* <DEDUP_REMOVED lines=11> */
.L_x_175:
        /* <DEDUP_REMOVED lines=11> */
.L_x_176:
        /* <DEDUP_REMOVED lines=11> */
.L_x_177:
        /* <DEDUP_REMOVED lines=11> */
.L_x_178:
        /* <DEDUP_REMOVED lines=11> */
.L_x_179:
[----:B------:R-:W-:-:S13]  /*aa70*/  ISETP.NE.AND P6, PT, R34, RZ, PT ;  /* 0x000000ff2200720c */ /* 0x000fda0003fc5270 */
[----:B------:R-:W-:Y:S05]  /*aa80*/  @P6 BRA `(.L_x_180) ;  /* 0xfffffff400186947 */ /* 0x000fea000383ffff */
[----:B------:R-:W-:Y:S05]  /*aa90*/  BSYNC.RECONVERGENT B7 ;  /* 0x0000000000077941 */ /* 0x000fea0003800200 */
.L_x_163:
[----:B------:R-:W-:-:S13]  /*aaa0*/  ISETP.NE.AND P0, PT, R23, RZ, PT ;  /* 0x000000ff1700720c */ /* 0x000fda0003f05270 */
[----:B------:R-:W-:Y:S05]  /*aab0*/  @!P0 BRA `(.L_x_181) ;  /* 0x0000000c00008947 */ /* 0x000fea0003800000 */
[----:B------:R-:W0:Y:S01]  /*aac0*/  LDC.64 R30, c[0x0][0x3a8] ;  /* 0x0000ea00ff1e7b82 */ /* 0x000e220000000a00 */
[----:B------:R-:W-:Y:S01]  /*aad0*/  ISETP.GE.U32.AND P0, PT, R28, 0x7, PT ;  /* 0x000000071c00780c */ /* 0x000fe20003f06070 */
[----:B0-----:R-:W-:-:S12]  /*aae0*/  IMAD.WIDE.U32 R30, R32, 0x4, R30 ;  /* 0x00000004201e7825 */ /* 0x001fd800078e001e */
[----:B------:R-:W-:Y:S05]  /*aaf0*/  @!P0 BRA `(.L_x_182) ;  /* 0x00000004006c8947 */ /* 0x000fea0003800000 */
[----:B------:R-:W2:Y:S01]  /*ab00*/  LDG.E R0, desc[UR36][R30.64+0x4] ;  /* 0x000004241e007981 */ /* 0x000ea2000c1e1900 */
[----:B------:R-:W-:Y:S01]  /*ab10*/  MOV R33, 0x0 ;  /* 0x0000000000217802 */ /* 0x000fe20000000f00 */
[----:B------:R-:W0:Y:S01]  /*ab20*/  LDCU.64 UR4, c[0x4][0x38] ;  /* 0x01000700ff0477ac */ /* 0x000e220008000a00 */
[----:B------:R-:W-:Y:S02]  /*ab30*/  IADD3 R32, P0, PT, R17, 0x10, RZ ;  /* 0x0000001011207810 */ /* 0x000fe40007f1e0ff */
[----:B------:R1:W3:Y:S02]  /*ab40*/  LDC.64 R8, c[0x4][R33] ;  /* 0x0100000021087b82 */ /* 0x0002e40000000a00 */
[----:B------:R-:W-:Y:S02]  /*ab50*/  IADD3.X R29, PT, PT, RZ, R16, RZ, P0, !PT ;  /* 0x00000010ff1d7210 */ /* 0x000fe400007fe4ff */
[----:B------:R-:W-:Y:S02]  /*ab60*/  MOV R6, R32 ;  /* 0x0000002000067202 */ /* 0x000fe40000000f00 */
[----:B------:R-:W-:-:S02]  /*ab70*/  MOV R7, R29 ;  /* 0x0000001d00077202 */ /* 0x000fc40000000f00 */
[----:B0-----:R-:W-:Y:S02]  /*ab80*/  MOV R4, UR4 ;  /* 0x0000000400047c02 */ /* 0x001fe40008000f00 */
[----:B------:R-:W-:Y:S01]  /*ab90*/  MOV R5, UR5 ;  /* 0x0000000500057c02 */ /* 0x000fe20008000f00 */
[----:B--2---:R-:W0:Y:S02]  /*aba0*/  F2F.F64.F32 R10, R0 ;  /* 0x00000000000a7310 */ /* 0x004e240000201800 */
[----:B0--3--:R1:W-:Y:S04]  /*abb0*/  STL.64 [R1+0x10], R10 ;  /* 0x0000100a01007387 */ /* 0x0093e80000100a00 */
[----:B------:R-:W-:-:S07]  /*abc0*/  LEPC R20, `(.L_x_183) ;  /* 0x000000001014794e */ /* 0x000fce0000000000 */
[----:B-1----:R-:W-:Y:S05]  /*abd0*/  CALL.ABS.NOINC R8 ;  /* 0x0000000008007343 */ /* 0x002fea0003c00000 */
.L_x_183:
        /* <DEDUP_REMOVED lines=11> */
.L_x_184:
        /* <DEDUP_REMOVED lines=11> */
.L_x_185:
        /* <DEDUP_REMOVED lines=11> */
.L_x_186:
        /* <DEDUP_REMOVED lines=11> */
.L_x_187:
        /* <DEDUP_REMOVED lines=11> */
.L_x_188:
        /* <DEDUP_REMOVED lines=11> */
.L_x_189:
        /* <DEDUP_REMOVED lines=11> */
.L_x_182:
[----:B------:R-:W-:-:S13]  /*b0b0*/  ISETP.NE.AND P0, PT, R22, RZ, PT ;  /* 0x000000ff1600720c */ /* 0x000fda0003f05270 */
[----:B------:R-:W-:Y:S05]  /*b0c0*/  @!P0 BRA `(.L_x_181) ;  /* 0x00000004007c8947 */ /* 0x000fea0003800000 */
[----:B------:R-:W-:-:S13]  /*b0d0*/  ISETP.GE.U32.AND P0, PT, R27, 0x3, PT ;  /* 0x000000031b00780c */ /* 0x000fda0003f06070 */
[----:B------:R-:W-:Y:S05]  /*b0e0*/  @!P0 BRA `(.L_x_190) ;  /* 0x0000000000bc8947 */ /* 0x000fea0003800000 */
[----:B------:R-:W2:Y:S01]  /*b0f0*/  LDG.E R0, desc[UR36][R30.64+0x4] ;  /* 0x000004241e007981 */ /* 0x000ea2000c1e1900 */
[----:B------:R-:W-:Y:S01]  /*b100*/  MOV R33, 0x0 ;  /* 0x0000000000217802 */ /* 0x000fe20000000f00 */
[----:B------:R-:W0:Y:S01]  /*b110*/  LDCU.64 UR4, c[0x4][0x38] ;  /* 0x01000700ff0477ac */ /* 0x000e220008000a00 */
[----:B------:R-:W-:Y:S02]  /*b120*/  IADD3 R32, P0, PT, R17, 0x10, RZ ;  /* 0x0000001011207810 */ /* 0x000fe40007f1e0ff */
[----:B------:R1:W3:Y:S02]  /*b130*/  LDC.64 R8, c[0x4][R33] ;  /* 0x0100000021087b82 */ /* 0x0002e40000000a00 */
[----:B------:R-:W-:Y:S01]  /*b140*/  MOV R6, R32 ;  /* 0x0000002000067202 */ /* 0x000fe20000000f00 */
[----:B------:R-:W-:-:S05]  /*b150*/  IMAD.X R29, RZ, RZ, R16, P0 ;  /* 0x000000ffff1d7224 */ /* 0x000fca00000e0610 */
[----:B------:R-:W-:Y:S02]  /*b160*/  MOV R7, R29 ;  /* 0x0000001d00077202 */ /* 0x000fe40000000f00 */
[----:B0-----:R-:W-:Y:S02]  /*b170*/  MOV R4, UR4 ;  /* 0x0000000400047c02 */ /* 0x001fe40008000f00 */
[----:B------:R-:W-:Y:S01]  /*b180*/  MOV R5, UR5 ;  /* 0x0000000500057c02 */ /* 0x000fe20008000f00 */
[----:B--2---:R-:W0:Y:S02]  /*b190*/  F2F.F64.F32 R10, R0 ;  /* 0x00000000000a7310 */ /* 0x004e240000201800 */
[----:B0--3--:R1:W-:Y:S04]  /*b1a0*/  STL.64 [R1+0x10], R10 ;  /* 0x0000100a01007387 */ /* 0x0093e80000100a00 */
[----:B------:R-:W-:-:S07]  /*b1b0*/  LEPC R20, `(.L_x_191) ;  /* 0x000000001014794e */ /* 0x000fce0000000000 */
[----:B-1----:R-:W-:Y:S05]  /*b1c0*/  CALL.ABS.NOINC R8 ;  /* 0x0000000008007343 */ /* 0x002fea0003c00000 */
.L_x_191:
        /* <DEDUP_REMOVED lines=11> */
.L_x_192:
        /* <DEDUP_REMOVED lines=11> */
.L_x_193:
        /* <DEDUP_REMOVED lines=11> */
.L_x_190:
[----:B------:R-:W-:-:S13]  /*b3e0*/  ISETP.NE.AND P0, PT, R18, RZ, PT ;  /* 0x000000ff1200720c */ /* 0x000fda0003f05270 */
[----:B------:R-:W-:Y:S05]  /*b3f0*/  @!P0 BRA `(.L_x_181) ;  /* 0x0000000000b08947 */ /* 0x000fea0003800000 */
[----:B------:R-:W2:Y:S01]  /*b400*/  LDG.E R0, desc[UR36][R30.64+0x4] ;  /* 0x000004241e007981 */ /* 0x000ea2000c1e1900 */
[----:B------:R-:W-:Y:S01]  /*b410*/  MOV R29, 0x0 ;  /* 0x00000000001d7802 */ /* 0x000fe20000000f00 */
[----:B------:R-:W0:Y:S01]  /*b420*/  LDCU.64 UR4, c[0x4][0x38] ;  /* 0x01000700ff0477ac */ /* 0x000e220008000a00 */
[----:B------:R-:W-:Y:S02]  /*b430*/  IADD3 R32, P0, PT, R17, 0x10, RZ ;  /* 0x0000001011207810 */ /* 0x000fe40007f1e0ff */
[----:B------:R1:W3:Y:S01]  /*b440*/  LDC.64 R8, c[0x4][R29] ;  /* 0x010000001d087b82 */ /* 0x0002e20000000a00 */
[----:B------:R-:W-:Y:S02]  /*b450*/  ISETP.NE.AND P1, PT, R18, 0x1, PT ;  /* 0x000000011200780c */ /* 0x000fe40003f25270 */
[----:B------:R-:W-:Y:S02]  /*b460*/  IADD3.X R33, PT, PT, RZ, R16, RZ, P0, !PT ;  /* 0x00000010ff217210 */ /* 0x000fe400007fe4ff */
[----:B------:R-:W-:-:S02]  /*b470*/  MOV R6, R32 ;  /* 0x0000002000067202 */ /* 0x000fc40000000f00 */
[----:B------:R-:W-:Y:S01]  /*b480*/  MOV R7, R33 ;  /* 0x0000002100077202 */ /* 0x000fe20000000f00 */
[----:B0-----:R-:W-:Y:S01]  /*b490*/  IMAD.U32 R4, RZ, RZ, UR4 ;  /* 0x00000004ff047e24 */ /* 0x001fe2000f8e00ff */
[----:B------:R-:W-:Y:S01]  /*b4a0*/  MOV R5, UR5 ;  /* 0x0000000500057c02 */ /* 0x000fe20008000f00 */
[----:B--2---:R0:W2:Y:S02]  /*b4b0*/  F2F.F64.F32 R10, R0 ;  /* 0x00000000000a7310 */ /* 0x0040a40000201800 */
[----:B0-----:R-:W-:Y:S01]  /*b4c0*/  P2R R0, PR, RZ, 0x2 ;  /* 0x00000002ff007803 */ /* 0x001fe20000000000 */
[----:B--23--:R1:W-:Y:S06]  /*b4d0*/  STL.64 [R1+0x10], R10 ;  /* 0x0000100a01007387 */ /* 0x00c3ec0000100a00 */
[----:B------:R-:W-:-:S07]  /*b4e0*/  LEPC R20, `(.L_x_194) ;  /* 0x000000001014794e */ /* 0x000fce0000000000 */
[----:B-1----:R-:W-:Y:S05]  /*b4f0*/  CALL.ABS.NOINC R8 ;  /* 0x0000000008007343 */ /* 0x002fea0003c00000 */
.L_x_194:
[----:B------:R-:W-:-:S13]  /*b500*/  ISETP.NE.AND P6, PT, R18, 0x1, PT ;  /* 0x000000011200780c */ /* 0x000fda0003fc5270 */
[----:B------:R-:W-:Y:S05]  /*b510*/  @!P6 BRA `(.L_x_181) ;  /* 0x000000000068e947 */ /* 0x000fea0003800000 */
[----:B------:R-:W2:Y:S01]  /*b520*/  LDG.E R0, desc[UR36][R30.64+0x4] ;  /* 0x000004241e007981 */ /* 0x000ea2000c1e1900 */
[----:B------:R0:W1:Y:S01]  /*b530*/  LDC.64 R8, c[0x4][R29] ;  /* 0x010000001d087b82 */ /* 0x0000620000000a00 */
[----:B------:R-:W3:Y:S01]  /*b540*/  LDCU.64 UR4, c[0x4][0x38] ;  /* 0x01000700ff0477ac */ /* 0x000ee20008000a00 */
[----:B------:R-:W-:Y:S02]  /*b550*/  ISETP.NE.AND P0, PT, R18, 0x2, PT ;  /* 0x000000021200780c */ /* 0x000fe40003f05270 */
[----:B------:R-:W-:Y:S02]  /*b560*/  MOV R6, R32 ;  /* 0x0000002000067202 */ /* 0x000fe40000000f00 */
[----:B------:R-:W-:Y:S02]  /*b570*/  MOV R7, R33 ;  /* 0x0000002100077202 */ /* 0x000fe40000000f00 */
[----:B---3--:R-:W-:Y:S02]  /*b580*/  MOV R4, UR4 ;  /* 0x0000000400047c02 */ /* 0x008fe40008000f00 */
[----:B------:R-:W-:Y:S01]  /*b590*/  MOV R5, UR5 ;  /* 0x0000000500057c02 */ /* 0x000fe20008000f00 */
[----:B--2---:R2:W3:Y:S02]  /*b5a0*/  F2F.F64.F32 R10, R0 ;  /* 0x00000000000a7310 */ /* 0x0044e40000201800 */
[----:B--2---:R-:W-:Y:S01]  /*b5b0*/  P2R R0, PR, RZ, 0x1 ;  /* 0x00000001ff007803 */ /* 0x004fe20000000000 */
[----:B-1-3--:R0:W-:Y:S06]  /*b5c0*/  STL.64 [R1+0x10], R10 ;  /* 0x0000100a01007387 */ /* 0x00a1ec0000100a00 */
[----:B------:R-:W-:-:S07]  /*b5d0*/  LEPC R20, `(.L_x_195) ;  /* 0x000000001014794e */ /* 0x000fce0000000000 */
[----:B0-----:R-:W-:Y:S05]  /*b5e0*/  CALL.ABS.NOINC R8 ;  /* 0x0000000008007343 */ /* 0x001fea0003c00000 */
.L_x_195:
[----:B------:R-:W-:-:S13]  /*b5f0*/  ISETP.NE.AND P6, PT, R18, 0x2, PT ;  /* 0x000000021200780c */ /* 0x000fda0003fc5270 */
[----:B------:R-:W-:Y:S05]  /*b600*/  @!P6 BRA `(.L_x_181) ;  /* 0x00000000002ce947 */ /* 0x000fea0003800000 */
        /* <DEDUP_REMOVED lines=11> */
.L_x_181:
[----:B------:R-:W-:Y:S01]  /*b6c0*/  ISETP.GE.U32.AND P0, PT, R25, 0xf, PT ;  /* 0x0000000f1900780c */ /* 0x000fe20003f06070 */
[----:B------:R-:W-:Y:S01]  /*b6d0*/  HFMA2 R0, -RZ, RZ, 0, 0 ;  /* 0x00000000ff007431 */ /* 0x000fe200000001ff */
[----:B------:R-:W-:-:S11]  /*b6e0*/  MOV R3, RZ ;  /* 0x000000ff00037202 */ /* 0x000fd60000000f00 */
[----:B------:R-:W-:Y:S05]  /*b6f0*/  @!P0 BRA `(.L_x_196) ;  /* 0x0000000000a88947 */ /* 0x000fea0003800000 */
[----:B------:R-:W-:Y:S01]  /*b700*/  BSSY.RECONVERGENT B0, `(.L_x_197) ;  /* 0x0000028000007945 */ /* 0x000fe20003800200 */
[----:B------:R-:W-:Y:S02]  /*b710*/  MOV R0, RZ ;  /* 0x000000ff00007202 */ /* 0x000fe40000000f00 */
[----:B------:R-:W-:-:S07]  /*b720*/  MOV R6, RZ ;  /* 0x000000ff00067202 */ /* 0x000fce0000000f00 */
.L_x_198:
        /* <DEDUP_REMOVED lines=38> */
.L_x_197:
[----:B------:R-:W-:-:S07]  /*b990*/  MOV R3, R19 ;  /* 0x0000001300037202 */ /* 0x000fce0000000f00 */
.L_x_196:
        /* <DEDUP_REMOVED lines=15> */
[----:B------:R-:W-:-:S02]  /*ba90*/  VIADD R3, R3, 0x8 ;  /* 0x0000000803037836 */ /* 0x000fc40000000000 */
        /* <DEDUP_REMOVED lines=8> */
.L_x_199:
        /* <DEDUP_REMOVED lines=15> */
.L_x_200:
        /* <DEDUP_REMOVED lines=12> */
.L_x_162:
[----:B------:R-:W0:Y:S01]  /*bcd0*/  LDC R4, c[0x0][0x380] ;  /* 0x0000e000ff047b82 */ /* 0x000e220000000800 */
[----:B------:R-:W-:Y:S01]  /*bce0*/  IADD3 R3, PT, PT, R0, -0xd000000, RZ ;  /* 0xf300000000037810 */ /* 0x000fe20007ffe0ff */
[----:B------:R1:W2:Y:S01]  /*bcf0*/  MUFU.RSQ R5, R0 ;  /* 0x0000000000057308 */ /* 0x0002a20000001400 */
[----:B------:R-:W-:Y:S02]  /*bd00*/  BSSY.RECONVERGENT B0, `(.L_x_201) ;  /* 0x000000c000007945 */ /* 0x000fe40003800200 */
[----:B------:R-:W-:Y:S02]  /*bd10*/  ISETP.GT.U32.AND P1, PT, R3, 0x727fffff, PT ;  /* 0x727fffff0300780c */ /* 0x000fe40003f24070 */
[----:B0-----:R-:W-:-:S11]  /*bd20*/  ISETP.GE.AND P0, PT, R4, 0x1, PT ;  /* 0x000000010400780c */ /* 0x001fd60003f06270 */
[----:B-12---:R-:W-:Y:S05]  /*bd30*/  @!P1 BRA `(.L_x_202) ;  /* 0x0000000000109947 */ /* 0x006fea0003800000 */
[----:B------:R-:W-:-:S07]  /*bd40*/  MOV R11, 0xbd60 ;  /* 0x0000bd60000b7802 */ /* 0x000fce0000000f00 */
[----:B------:R-:W-:Y:S05]  /*bd50*/  CALL.REL.NOINC `($__internal_0_$__cuda_sm20_sqrt_rn_f32_slowpath) ;  /* 0x0000001800307944 */ /* 0x000fea0003c00000 */
[----:B------:R-:W-:Y:S01]  /*bd60*/  MOV R8, R0 ;  /* 0x0000000000087202 */ /* 0x000fe20000000f00 */
[----:B------:R-:W-:Y:S06]  /*bd70*/  BRA `(.L_x_203) ;  /* 0x0000000000107947 */ /* 0x000fec0003800000 */
.L_x_202:
[C---:B------:R-:W-:Y:S01]  /*bd80*/  FMUL.FTZ R3, R5.reuse, R0 ;  /* 0x0000000005037220 */ /* 0x040fe20000410000 */
[----:B------:R-:W-:-:S03]  /*bd90*/  FMUL.FTZ R8, R5, 0.5 ;  /* 0x3f00000005087820 */ /* 0x000fc60000410000 */
[----:B------:R-:W-:-:S04]  /*bda0*/  FFMA R0, -R3, R3, R0 ;  /* 0x0000000303007223 */ /* 0x000fc80000000100 */
[----:B------:R-:W-:-:S07]  /*bdb0*/  FFMA R8, R0, R8, R3 ;  /* 0x0000000800087223 */ /* 0x000fce0000000003 */
.L_x_203:
[----:B------:R-:W-:Y:S05]  /*bdc0*/  BSYNC.RECONVERGENT B0 ;  /* 0x0000000000007941 */ /* 0x000fea0003800200 */
.L_x_201:
[----:B------:R-:W-:Y:S01]  /*bdd0*/  HFMA2 R0, -RZ, RZ, 0, 0 ;  /* 0x00000000ff007431 */ /* 0x000fe200000001ff */
[----:B------:R-:W-:Y:S06]  /*bde0*/  @!P0 BRA `(.L_x_204) ;  /* 0x0000000400848947 */ /* 0x000fec0003800000 */
[----:B------:R-:W-:Y:S02]  /*bdf0*/  ISETP.GE.U32.AND P0, PT, R25, 0xf, PT ;  /* 0x0000000f1900780c */ /* 0x000fe40003f06070 */
[----:B------:R-:W-:Y:S02]  /*be00*/  MOV R0, RZ ;  /* 0x000000ff00007202 */ /* 0x000fe40000000f00 */
[----:B------:R-:W-:-:S09]  /*be10*/  MOV R3, RZ ;  /* 0x000000ff00037202 */ /* 0x000fd20000000f00 */
[----:B------:R-:W-:Y:S05]  /*be20*/  @!P0 BRA `(.L_x_205) ;  /* 0x0000000000a88947 */ /* 0x000fea0003800000 */
[----:B------:R-:W-:Y:S01]  /*be30*/  HFMA2 R6, -RZ, RZ, 0, 0 ;  /* 0x00000000ff067431 */ /* 0x000fe200000001ff */
[----:B------:R-:W-:Y:S01]  /*be40*/  BSSY.RECONVERGENT B0, `(.L_x_206) ;  /* 0x0000027000007945 */ /* 0x000fe20003800200 */
[----:B------:R-:W-:-:S07]  /*be50*/  MOV R0, RZ ;  /* 0x000000ff00007202 */ /* 0x000fce0000000f00 */
.L_x_207:
        /* <DEDUP_REMOVED lines=38> */
.L_x_206:
[----:B------:R-:W-:-:S07]  /*c0c0*/  MOV R3, R19 ;  /* 0x0000001300037202 */ /* 0x000fce0000000f00 */
.L_x_205:
        /* <DEDUP_REMOVED lines=24> */
.L_x_208:
        /* <DEDUP_REMOVED lines=15> */
.L_x_209:
        /* <DEDUP_REMOVED lines=12> */
.L_x_204:
        /* <DEDUP_REMOVED lines=11> */
.L_x_211:
[C---:B------:R-:W-:Y:S01]  /*c4b0*/  FMUL.FTZ R3, R5.reuse, R0 ;  /* 0x0000000005037220 */ /* 0x040fe20000410000 */
[----:B------:R-:W-:-:S03]  /*c4c0*/  FMUL.FTZ R10, R5, 0.5 ;  /* 0x3f000000050a7820 */ /* 0x000fc60000410000 */
[----:B------:R-:W-:-:S04]  /*c4d0*/  FFMA R0, -R3, R3, R0 ;  /* 0x0000000303007223 */ /* 0x000fc80000000100 */
[----:B------:R-:W-:-:S07]  /*c4e0*/  FFMA R10, R0, R10, R3 ;  /* 0x0000000a000a7223 */ /* 0x000fce0000000003 */
.L_x_212:
[----:B------:R-:W-:Y:S05]  /*c4f0*/  BSYNC.RECONVERGENT B0 ;  /* 0x0000000000007941 */ /* 0x000fea0003800200 */
.L_x_210:
        /* <DEDUP_REMOVED lines=9> */
.L_x_216:
        /* <DEDUP_REMOVED lines=22> */
[----:B------:R-:W-:-:S03]  /*c6f0*/  FFMA R12, R21, R21, R12 ;  /* 0x00000015150c7223 */ /* 0x000fc6000000000c */
[----:B------:R-:W5:Y:S01]  /*c700*/  LDG.E R21, desc[UR36][R4.64+0x34] ;  /* 0x0000342404157981 */ /* 0x000f62000c1e1900 */
        /* <DEDUP_REMOVED lines=11> */
[----:B------:R-:W-:Y:S01]  /*c7c0*/  FFMA R3, R31, R31, R6 ;  /* 0x0000001f1f037223 */ /* 0x000fe20000000006 */
[----:B------:R-:W-:Y:S06]  /*c7d0*/  @P0 BRA `(.L_x_216) ;  /* 0xfffffffc006c0947 */ /* 0x000fec000383ffff */
[----:B------:R-:W-:Y:S05]  /*c7e0*/  BSYNC.RECONVERGENT B0 ;  /* 0x0000000000007941 */ /* 0x000fea0003800200 */
.L_x_215:
[----:B------:R-:W-:-:S07]  /*c7f0*/  MOV R0, R19 ;  /* 0x0000001300007202 */ /* 0x000fce0000000f00 */
.L_x_214:
        /* <DEDUP_REMOVED lines=24> */
.L_x_217:
        /* <DEDUP_REMOVED lines=15> */
.L_x_218:
        /* <DEDUP_REMOVED lines=12> */
.L_x_213:
[----:B------:R-:W0:Y:S01]  /*cb30*/  LDCU UR4, c[0x0][0x380] ;  /* 0x00007000ff0477ac */ /* 0x000e220008000800 */
[----:B------:R-:W-:Y:S01]  /*cb40*/  MOV R0, RZ ;  /* 0x000000ff00007202 */ /* 0x000fe20000000f00 */
[----:B0-----:R-:W-:-:S09]  /*cb50*/  UISETP.GE.AND UP0, UPT, UR4, 0x1, UPT ;  /* 0x000000010400788c */ /* 0x001fd2000bf06270 */
[----:B------:R-:W-:Y:S05]  /*cb60*/  BRA.U !UP0, `(.L_x_219) ;  /* 0x0000000508847547 */ /* 0x000fea000b800000 */
[----:B------:R-:W-:Y:S01]  /*cb70*/  ISETP.GE.U32.AND P0, PT, R25, 0xf, PT ;  /* 0x0000000f1900780c */ /* 0x000fe20003f06070 */
[----:B------:R-:W-:Y:S01]  /*cb80*/  HFMA2 R0, -RZ, RZ, 0, 0 ;  /* 0x00000000ff007431 */ /* 0x000fe200000001ff */
[----:B------:R-:W-:-:S11]  /*cb90*/  MOV R6, RZ ;  /* 0x000000ff00067202 */ /* 0x000fd60000000f00 */
[----:B------:R-:W-:Y:S05]  /*cba0*/  @!P0 BRA `(.L_x_220) ;  /* 0x0000000000a88947 */ /* 0x000fea0003800000 */
[----:B------:R-:W-:Y:S01]  /*cbb0*/  BSSY.RECONVERGENT B0, `(.L_x_221) ;  /* 0x0000028000007945 */ /* 0x000fe20003800200 */
[----:B------:R-:W-:Y:S01]  /*cbc0*/  IMAD.MOV.U32 R0, RZ, RZ, RZ ;  /* 0x000000ffff007224 */ /* 0x000fe200078e00ff */
[----:B------:R-:W-:-:S07]  /*cbd0*/  MOV R6, RZ ;  /* 0x000000ff00067202 */ /* 0x000fce0000000f00 */
.L_x_222:
        /* <DEDUP_REMOVED lines=24> */
[----:B--2---:R-:W-:Y:S02]  /*cd60*/  FFMA R0, R0, R0, R7 ;  /* 0x0000000000007223 */ /* 0x004fe40000000007 */
[----:B------:R-:W2:Y:S02]  /*cd70*/  LDG.E R7, desc[UR36][R4.64+0x38] ;  /* 0x0000382404077981 */ /* 0x000ea4000c1e1900 */
[----:B---3--:R-:W-:-:S04]  /*cd80*/  FFMA R0, R9, R9, R0 ;  /* 0x0000000909007223 */ /* 0x008fc80000000000 */
[----:B----4-:R-:W-:Y:S01]  /*cd90*/  FFMA R0, R11, R11, R0 ;  /* 0x0000000b0b007223 */ /* 0x010fe20000000000 */
[----:B------:R-:W-:-:S03]  /*cda0*/  IADD3 R6, PT, PT, R6, 0x10, RZ ;  /* 0x0000001006067810 */ /* 0x000fc60007ffe0ff */
[----:B-----5:R-:W-:Y:S01]  /*cdb0*/  FFMA R0, R13, R13, R0 ;  /* 0x0000000d0d007223 */ /* 0x020fe20000000000 */
[----:B------:R-:W-:-:S03]  /*cdc0*/  ISETP.NE.AND P0, PT, R6, R19, PT ;  /* 0x000000130600720c */ /* 0x000fc60003f05270 */
[----:B------:R-:W-:-:S04]  /*cdd0*/  FFMA R0, R15, R15, R0 ;  /* 0x0000000f0f007223 */ /* 0x000fc80000000000 */
[----:B------:R-:W-:-:S04]  /*cde0*/  FFMA R0, R21, R21, R0 ;  /* 0x0000001515007223 */ /* 0x000fc80000000000 */
[----:B------:R-:W-:-:S04]  /*cdf0*/  FFMA R0, R29, R29, R0 ;  /* 0x0000001d1d007223 */ /* 0x000fc80000000000 */
[----:B--2---:R-:W-:-:S04]  /*ce00*/  FFMA R0, R7, R7, R0 ;  /* 0x0000000707007223 */ /* 0x004fc80000000000 */
[----:B------:R-:W-:Y:S01]  /*ce10*/  FFMA R0, R31, R31, R0 ;  /* 0x0000001f1f007223 */ /* 0x000fe20000000000 */
[----:B------:R-:W-:Y:S06]  /*ce20*/  @P0 BRA `(.L_x_222) ;  /* 0xfffffffc006c0947 */ /* 0x000fec000383ffff */
[----:B------:R-:W-:Y:S05]  /*ce30*/  BSYNC.RECONVERGENT B0 ;  /* 0x0000000000007941 */ /* 0x000fea0003800200 */
.L_x_221:
[----:B------:R-:W-:-:S07]  /*ce40*/  MOV R6, R19 ;  /* 0x0000001300067202 */ /* 0x000fce0000000f00 */
.L_x_220:
        /* <DEDUP_REMOVED lines=24> */
.L_x_223:
        /* <DEDUP_REMOVED lines=15> */
.L_x_224:
        /* <DEDUP_REMOVED lines=12> */
.L_x_219:
        /* <DEDUP_REMOVED lines=9> */
.L_x_226:
[C---:B-1----:R-:W-:Y:S01]  /*d210*/  FMUL.FTZ R5, R7.reuse, R0 ;  /* 0x0000000007057220 */ /* 0x042fe20000410000 */
[----:B------:R-:W-:-:S03]  /*d220*/  FMUL.FTZ R6, R7, 0.5 ;  /* 0x3f00000007067820 */ /* 0x000fc60000410000 */
[----:B------:R-:W-:-:S04]  /*d230*/  FFMA R0, -R5, R5, R0 ;  /* 0x0000000505007223 */ /* 0x000fc80000000100 */
[----:B------:R-:W-:-:S07]  /*d240*/  FFMA R6, R0, R6, R5 ;  /* 0x0000000600067223 */ /* 0x000fce0000000005 */
.L_x_227:
[----:B------:R-:W-:Y:S05]  /*d250*/  BSYNC.RECONVERGENT B0 ;  /* 0x0000000000007941 */ /* 0x000fea0003800200 */
.L_x_225:
        /* <DEDUP_REMOVED lines=10> */
.L_x_229:
[C---:B-1----:R-:W-:Y:S01]  /*d300*/  FMUL.FTZ R0, R4.reuse, R3 ;  /* 0x0000000304007220 */ /* 0x042fe20000410000 */
[----:B------:R-:W-:-:S03]  /*d310*/  FMUL.FTZ R4, R4, 0.5 ;  /* 0x3f00000004047820 */ /* 0x000fc60000410000 */
[----:B------:R-:W-:-:S04]  /*d320*/  FFMA R3, -R0, R0, R3 ;  /* 0x0000000000037223 */ /* 0x000fc80000000103 */
[----:B------:R-:W-:-:S07]  /*d330*/  FFMA R3, R3, R4, R0 ;  /* 0x0000000403037223 */ /* 0x000fce0000000000 */
.L_x_230:
[----:B------:R-:W-:Y:S05]  /*d340*/  BSYNC.RECONVERGENT B0 ;  /* 0x0000000000007941 */ /* 0x000fea0003800200 */
.L_x_228:
        /* <DEDUP_REMOVED lines=13> */
.L_x_232:
[----:B------:R-:W-:Y:S05]  /*d420*/  BSYNC.RECONVERGENT B0 ;  /* 0x0000000000007941 */ /* 0x000fea0003800200 */
.L_x_231:
[----:B------:R-:W-:Y:S01]  /*d430*/  F2F.F64.F32 R8, R8 ;  /* 0x0000000800087310 */ /* 0x000fe20000201800 */
[----:B------:R-:W-:Y:S01]  /*d440*/  HFMA2 R14, -RZ, RZ, -0.00919342041015625, -5684 ;  /* 0xa0b5ed8dff0e7431 */ /* 0x000fe200000001ff */
[----:B------:R-:W-:Y:S01]  /*d450*/  MOV R30, 0x0 ;  /* 0x00000000001e7802 */ /* 0x000fe20000000f00 */
[----:B------:R-:W0:Y:S01]  /*d460*/  LDCU.64 UR4, c[0x4][0x20] ;  /* 0x01000400ff0477ac */ /* 0x000e220008000a00 */
[----:B------:R-:W-:Y:S02]  /*d470*/  MOV R15, 0x3eb0c6f7 ;  /* 0x3eb0c6f7000f7802 */ /* 0x000fe40000000f00 */
[----:B------:R-:W-:Y:S02]  /*d480*/  IADD3 R6, P0, PT, R17, 0x10, RZ ;  /* 0x0000001011067810 */ /* 0x000fe40007f1e0ff */
[----:B------:R-:W1:Y:S01]  /*d490*/  F2F.F64.F32 R10, R10 ;  /* 0x0000000a000a7310 */ /* 0x000e620000201800 */
[----:B------:R-:W2:Y:S01]  /*d4a0*/  LDC.64 R30, c[0x4][R30] ;  /* 0x010000001e1e7b82 */ /* 0x000ea20000000a00 */
[----:B------:R-:W-:-:S06]  /*d4b0*/  IADD3.X R7, PT, PT, RZ, R16, RZ, P0, !PT ;  /* 0x00000010ff077210 */ /* 0x000fcc00007fe4ff */
[----:B------:R-:W3:Y:S01]  /*d4c0*/  F2F.F64.F32 R12, R12 ;  /* 0x0000000c000c7310 */ /* 0x000ee20000201800 */
[----:B0-----:R-:W-:Y:S01]  /*d4d0*/  MOV R4, UR4 ;  /* 0x0000000400047c02 */ /* 0x001fe20008000f00 */
[----:B-1----:R0:W-:Y:S01]  /*d4e0*/  STL.128 [R1+0x10], R8 ;  /* 0x0000100801007387 */ /* 0x0021e20000100c00 */
[----:B------:R-:W-:-:S03]  /*d4f0*/  MOV R5, UR5 ;  /* 0x0000000500057c02 */ /* 0x000fc60008000f00 */
[----:B---3--:R0:W-:Y:S04]  /*d500*/  STL.128 [R1+0x20], R12 ;  /* 0x0000200c01007387 */ /* 0x0081e80000100c00 */
[----:B------:R-:W-:-:S07]  /*d510*/  LEPC R20, `(.L_x_233) ;  /* 0x000000001014794e */ /* 0x000fce0000000000 */
[----:B0-2---:R-:W-:Y:S05]  /*d520*/  CALL.ABS.NOINC R30 ;  /* 0x000000001e007343 */ /* 0x005fea0003c00000 */
.L_x_233:
[----:B------:R-:W-:-:S13]  /*d530*/  ISETP.NE.AND P0, PT, R2, 0x2711, PT ;  /* 0x000027110200780c */ /* 0x000fda0003f05270 */
[----:B------:R-:W-:Y:S05]  /*d540*/  @P0 BRA `(.L_x_234) ;  /* 0xffffff6c00f40947 */ /* 0x000fea000383ffff */
[----:B------:R-:W-:-:S07]  /*d550*/  IMAD.MOV.U32 R32, RZ, RZ, 0x2711 ;  /* 0x00002711ff207424 */ /* 0x000fce00078e00ff */
.L_x_103:
[----:B------:R-:W-:Y:S05]  /*d560*/  BSYNC.RECONVERGENT B6 ;  /* 0x0000000000067941 */ /* 0x000fea0003800200 */
.L_x_82:
[----:B------:R-:W-:Y:S01]  /*d570*/  MOV R0, 0x0 ;  /* 0x0000000000007802 */ /* 0x000fe20000000f00 */
[----:B------:R0:W-:Y:S01]  /*d580*/  STL [R1+0x10], R32 ;  /* 0x0000102001007387 */ /* 0x0001e20000100800 */
[----:B------:R-:W1:Y:S01]  /*d590*/  LDCU.64 UR4, c[0x4][0x40] ;  /* 0x01000800ff0477ac */ /* 0x000e620008000a00 */
[----:B------:R-:W-:Y:S01]  /*d5a0*/  IADD3 R6, P0, PT, R17, 0x10, RZ ;  /* 0x0000001011067810 */ /* 0x000fe20007f1e0ff */
[----:B------:R0:W2:Y:S03]  /*d5b0*/  LDC.64 R2, c[0x4][R0] ;  /* 0x0100000000027b82 */ /* 0x0000a60000000a00 */
[----:B------:R-:W-:Y:S02]  /*d5c0*/  IADD3.X R7, PT, PT, RZ, R16, RZ, P0, !PT ;  /* 0x00000010ff077210 */ /* 0x000fe400007fe4ff */
[----:B-1----:R-:W-:Y:S02]  /*d5d0*/  MOV R4, UR4 ;  /* 0x0000000400047c02 */ /* 0x002fe40008000f00 */
[----:B0-----:R-:W-:-:S07]  /*d5e0*/  MOV R5, UR5 ;  /* 0x0000000500057c02 */ /* 0x001fce0008000f00 */
[----:B------:R-:W-:-:S07]  /*d5f0*/  LEPC R20, `(.L_x_235) ;  /* 0x000000001014794e */ /* 0x000fce0000000000 */
[----:B--2---:R-:W-:Y:S05]  /*d600*/  CALL.ABS.NOINC R2 ;  /* 0x0000000002007343 */ /* 0x004fea0003c00000 */
.L_x_235:
[----:B------:R-:W-:Y:S05]  /*d610*/  EXIT ;  /* 0x000000000000794d */ /* 0x000fea0003800000 */
        .weak           $__internal_0_$__cuda_sm20_sqrt_rn_f32_slowpath
        .type           $__internal_0_$__cuda_sm20_sqrt_rn_f32_slowpath,@function
        .size           $__internal_0_$__cuda_sm20_sqrt_rn_f32_slowpath,($__internal_1_$__cuda_sm3x_div_rn_noftz_f32_slowpath - $__internal_0_$__cuda_sm20_sqrt_rn_f32_slowpath)
$__internal_0_$__cuda_sm20_sqrt_rn_f32_slowpath:
[----:B------:R-:W-:-:S13]  /*d620*/  LOP3.LUT P1, RZ, R0, 0x7fffffff, RZ, 0xc0, !PT ;  /* 0x7fffffff00ff7812 */ /* 0x000fda000782c0ff */
[----:B------:R-:W-:Y:S01]  /*d630*/  @!P1 MOV R4, R0 ;  /* 0x0000000000049202 */ /* 0x000fe20000000f00 */
[----:B------:R-:W-:Y:S06]  /*d640*/  @!P1 BRA `(.L_x_236) ;  /* 0x0000000000409947 */ /* 0x000fec0003800000 */
[----:B------:R-:W-:-:S13]  /*d650*/  FSETP.GEU.FTZ.AND P1, PT, R0, RZ, PT ;  /* 0x000000ff0000720b */ /* 0x000fda0003f3e000 */
[----:B------:R-:W-:Y:S01]  /*d660*/  @!P1 MOV R4, 0x7fffffff ;  /* 0x7fffffff00049802 */ /* 0x000fe20000000f00 */
[----:B------:R-:W-:Y:S06]  /*d670*/  @!P1 BRA `(.L_x_236) ;  /* 0x0000000000349947 */ /* 0x000fec0003800000 */
[----:B------:R-:W-:-:S13]  /*d680*/  FSETP.GTU.FTZ.AND P1, PT, |R0|, +INF , PT ;  /* 0x7f8000000000780b */ /* 0x000fda0003f3c200 */
[----:B------:R-:W-:Y:S01]  /*d690*/  @P1 FADD.FTZ R4, R0, 1 ;  /* 0x3f80000000041421 */ /* 0x000fe20000010000 */
[----:B------:R-:W-:Y:S06]  /*d6a0*/  @P1 BRA `(.L_x_236) ;  /* 0x0000000000281947 */ /* 0x000fec0003800000 */
[----:B------:R-:W-:-:S13]  /*d6b0*/  FSETP.NEU.FTZ.AND P1, PT, |R0|, +INF , PT ;  /* 0x7f8000000000780b */ /* 0x000fda0003f3d200 */
[----:B------:R-:W-:-:S04]  /*d6c0*/  @P1 FFMA R5, R0, 1.84467440737095516160e+19, RZ ;  /* 0x5f80000000051823 */ /* 0x000fc800000000ff */
[----:B------:R-:W0:Y:S02]  /*d6d0*/  @P1 MUFU.RSQ R4, R5 ;  /* 0x0000000500041308 */ /* 0x000e240000001400 */
[----:B0-----:R-:W-:Y:S01]  /*d6e0*/  @P1 FMUL.FTZ R12, R5, R4 ;  /* 0x00000004050c1220 */ /* 0x001fe20000410000 */
[----:B------:R-:W-:Y:S01]  /*d6f0*/  @P1 FMUL.FTZ R9, R4, 0.5 ;  /* 0x3f00000004091820 */ /* 0x000fe20000410000 */
[----:B------:R-:W-:Y:S02]  /*d700*/  @!P1 MOV R4, R0 ;  /* 0x0000000000049202 */ /* 0x000fe40000000f00 */
[----:B------:R-:W-:-:S04]  /*d710*/  @P1 FADD.FTZ R7, -R12, -RZ ;  /* 0x800000ff0c071221 */ /* 0x000fc80000010100 */
[----:B------:R-:W-:-:S04]  /*d720*/  @P1 FFMA R7, R12, R7, R5 ;  /* 0x000000070c071223 */ /* 0x000fc80000000005 */
[----:B------:R-:W-:-:S04]  /*d730*/  @P1 FFMA R7, R7, R9, R12 ;  /* 0x0000000907071223 */ /* 0x000fc8000000000c */
[----:B------:R-:W-:-:S07]  /*d740*/  @P1 FMUL.FTZ R4, R7, 2.3283064365386962891e-10 ;  /* 0x2f80000007041820 */ /* 0x000fce0000410000 */
.L_x_236:
[----:B------:R-:W-:Y:S01]  /*d750*/  MOV R0, R4 ;  /* 0x0000000400007202 */ /* 0x000fe20000000f00 */
[----:B------:R-:W-:Y:S01]  /*d760*/  IMAD.MOV.U32 R5, RZ, RZ, 0x0 ;  /* 0x00000000ff057424 */ /* 0x000fe200078e00ff */
[----:B------:R-:W-:-:S04]  /*d770*/  MOV R4, R11 ;  /* 0x0000000b00047202 */ /* 0x000fc80000000f00 */
[----:B------:R-:W-:Y:S05]  /*d780*/  RET.REL.NODEC R4 `(_Z8cgkerneliiiPfPiS0_S_S_S_S_S_S_ff) ;  /* 0xffffff28041c7950 */ /* 0x000fea0003c3ffff */
        .weak           $__internal_1_$__cuda_sm3x_div_rn_noftz_f32_slowpath
        .type           $__internal_1_$__cuda_sm3x_div_rn_noftz_f32_slowpath,@function
        .size           $__internal_1_$__cuda_sm3x_div_rn_noftz_f32_slowpath,(.L_x_250 - $__internal_1_$__cuda_sm3x_div_rn_noftz_f32_slowpath)
$__internal_1_$__cuda_sm3x_div_rn_noftz_f32_slowpath:
[----:B------:R-:W-:Y:S01]  /*d790*/  SHF.R.U32.HI R5, RZ, 0x17, R4 ;  /* 0x00000017ff057819 */ /* 0x000fe20000011604 */
[----:B------:R-:W-:Y:S01]  /*d7a0*/  BSSY.RECONVERGENT B1, `(.L_x_237) ;  /* 0x0000062000017945 */ /* 0x000fe20003800200 */
[----:B------:R-:W-:Y:S02]  /*d7b0*/  SHF.R.U32.HI R7, RZ, 0x17, R3 ;  /* 0x00000017ff077819 */ /* 0x000fe40000011603 */
[----:B------:R-:W-:Y:S02]  /*d7c0*/  LOP3.LUT R5, R5, 0xff, RZ, 0xc0, !PT ;  /* 0x000000ff05057812 */ /* 0x000fe400078ec0ff */
[----:B------:R-:W-:Y:S02]  /*d7d0*/  LOP3.LUT R12, R7, 0xff, RZ, 0xc0, !PT ;  /* 0x000000ff070c7812 */ /* 0x000fe400078ec0ff */
[----:B------:R-:W-:Y:S02]  /*d7e0*/  IADD3 R11, PT, PT, R5, -0x1, RZ ;  /* 0xffffffff050b7810 */ /* 0x000fe40007ffe0ff */
[----:B------:R-:W-:-:S02]  /*d7f0*/  IADD3 R9, PT, PT, R12, -0x1, RZ ;  /* 0xffffffff0c097810 */ /* 0x000fc40007ffe0ff */
[----:B------:R-:W-:-:S04]  /*d800*/  ISETP.GT.U32.AND P0, PT, R11, 0xfd, PT ;  /* 0x000000fd0b00780c */ /* 0x000fc80003f04070 */
[----:B------:R-:W-:-:S13]  /*d810*/  ISETP.GT.U32.OR P0, PT, R9, 0xfd, P0 ;  /* 0x000000fd0900780c */ /* 0x000fda0000704470 */
[----:B------:R-:W-:Y:S01]  /*d820*/  @!P0 MOV R7, RZ ;  /* 0x000000ff00078202 */ /* 0x000fe20000000f00 */
[----:B------:R-:W-:Y:S06]  /*d830*/  @!P0 BRA `(.L_x_238) ;  /* 0x00000000005c8947 */ /* 0x000fec0003800000 */
[----:B------:R-:W-:Y:S02]  /*d840*/  FSETP.GTU.FTZ.AND P0, PT, |R3|, +INF , PT ;  /* 0x7f8000000300780b */ /* 0x000fe40003f1c200 */
[----:B------:R-:W-:-:S04]  /*d850*/  FSETP.GTU.FTZ.AND P1, PT, |R4|, +INF , PT ;  /* 0x7f8000000400780b */ /* 0x000fc80003f3c200 */
[----:B------:R-:W-:-:S13]  /*d860*/  PLOP3.LUT P0, PT, P0, P1, PT, 0xf8, 0x8f ;  /* 0x00000000008f781c */ /* 0x000fda0000703f70 */
[----:B------:R-:W-:Y:S05]  /*d870*/  @P0 BRA `(.L_x_239) ;  /* 0x00000004004c0947 */ /* 0x000fea0003800000 */
[----:B------:R-:W-:-:S13]  /*d880*/  LOP3.LUT P0, RZ, R4, 0x7fffffff, R3, 0xc8, !PT ;  /* 0x7fffffff04ff7812 */ /* 0x000fda000780c803 */
[----:B------:R-:W-:Y:S05]  /*d890*/  @!P0 BRA `(.L_x_240) ;  /* 0x00000004003c8947 */ /* 0x000fea0003800000 */
[C---:B------:R-:W-:Y:S02]  /*d8a0*/  FSETP.NEU.FTZ.AND P3, PT, |R3|.reuse, +INF , PT ;  /* 0x7f8000000300780b */ /* 0x040fe40003f7d200 */
[----:B------:R-:W-:Y:S02]  /*d8b0*/  FSETP.NEU.FTZ.AND P1, PT, |R4|, +INF , PT ;  /* 0x7f8000000400780b */ /* 0x000fe40003f3d200 */
[----:B------:R-:W-:-:S11]  /*d8c0*/  FSETP.NEU.FTZ.AND P0, PT, |R3|, +INF , PT ;  /* 0x7f8000000300780b */ /* 0x000fd60003f1d200 */
[----:B------:R-:W-:Y:S05]  /*d8d0*/  @!P1 BRA !P3, `(.L_x_240) ;  /* 0x00000004002c9947 */ /* 0x000fea0005800000 */
[----:B------:R-:W-:-:S04]  /*d8e0*/  LOP3.LUT P3, RZ, R3, 0x7fffffff, RZ, 0xc0, !PT ;  /* 0x7fffffff03ff7812 */ /* 0x000fc8000786c0ff */
[----:B------:R-:W-:-:S13]  /*d8f0*/  PLOP3.LUT P1, PT, P1, P3, PT, 0x2f, 0xf2 ;  /* 0x0000000000f2781c */ /* 0x000fda0000f26577 */
[----:B------:R-:W-:Y:S05]  /*d900*/  @P1 BRA `(.L_x_241) ;  /* 0x0000000400181947 */ /* 0x000fea0003800000 */
[----:B------:R-:W-:-:S04]  /*d910*/  LOP3.LUT P1, RZ, R4, 0x7fffffff, RZ, 0xc0, !PT ;  /* 0x7fffffff04ff7812 */ /* 0x000fc8000782c0ff */
[----:B------:R-:W-:-:S13]  /*d920*/  PLOP3.LUT P0, PT, P0, P1, PT, 0x2f, 0xf2 ;  /* 0x0000000000f2781c */ /* 0x000fda0000702577 */
[----:B------:R-:W-:Y:S05]  /*d930*/  @P0 BRA `(.L_x_242) ;  /* 0x0000000400000947 */ /* 0x000fea0003800000 */
[----:B------:R-:W-:Y:S02]  /*d940*/  ISETP.GE.AND P0, PT, R9, RZ, PT ;  /* 0x000000ff0900720c */ /* 0x000fe40003f06270 */
[----:B------:R-:W-:-:S11]  /*d950*/  ISETP.GE.AND P1, PT, R11, RZ, PT ;  /* 0x000000ff0b00720c */ /* 0x000fd60003f26270 */
[----:B------:R-:W-:Y:S01]  /*d960*/  @P0 MOV R7, RZ ;  /* 0x000000ff00070202 */ /* 0x000fe20000000f00 */
[----:B------:R-:W-:Y:S01]  /*d970*/  @!P0 FFMA R3, R3, 1.84467440737095516160e+19, RZ ;  /* 0x5f80000003038823 */ /* 0x000fe200000000ff */
[----:B------:R-:W-:Y:S01]  /*d980*/  @!P0 MOV R7, 0xffffffc0 ;  /* 0xffffffc000078802 */ /* 0x000fe20000000f00 */
[----:B------:R-:W-:-:S03]  /*d990*/  @!P1 FFMA R4, R4, 1.84467440737095516160e+19, RZ ;  /* 0x5f80000004049823 */ /* 0x000fc600000000ff */
[----:B------:R-:W-:-:S07]  /*d9a0*/  @!P1 IADD3 R7, PT, PT, R7, 0x40, RZ ;  /* 0x0000004007079810 */ /* 0x000fce0007ffe0ff */
.L_x_238:
[----:B------:R-:W-:Y:S01]  /*d9b0*/  LEA R9, R5, 0xc0800000, 0x17 ;  /* 0xc080000005097811 */ /* 0x000fe200078eb8ff */
[----:B------:R-:W-:Y:S01]  /*d9c0*/  BSSY.RECONVERGENT B2, `(.L_x_243) ;  /* 0x0000036000027945 */ /* 0x000fe20003800200 */
[----:B------:R-:W-:Y:S02]  /*d9d0*/  IADD3 R12, PT, PT, R12, -0x7f, RZ ;  /* 0xffffff810c0c7810 */ /* 0x000fe40007ffe0ff */
[----:B------:R-:W-:-:S03]  /*d9e0*/  IADD3 R11, PT, PT, -R9, R4, RZ ;  /* 0x00000004090b7210 */ /* 0x000fc60007ffe1ff */
[C---:B------:R-:W-:Y:S01]  /*d9f0*/  IMAD R3, R12.reuse, -0x800000, R3 ;  /* 0xff8000000c037824 */ /* 0x040fe200078e0203 */
[----:B------:R-:W0:Y:S01]  /*da00*/  MUFU.RCP R4, R11 ;  /* 0x0000000b00047308 */ /* 0x000e220000001000 */
[----:B------:R-:W-:Y:S01]  /*da10*/  FADD.FTZ R14, -R11, -RZ ;  /* 0x800000ff0b0e7221 */ /* 0x000fe20000010100 */
[----:B------:R-:W-:-:S05]  /*da20*/  IADD3 R12, PT, PT, R12, 0x7f, -R5 ;  /* 0x0000007f0c0c7810 */ /* 0x000fca0007ffe805 */
[----:B------:R-:W-:Y:S02]  /*da30*/  IMAD.IADD R12, R12, 0x1, R7 ;  /* 0x000000010c0c7824 */ /* 0x000fe400078e0207 */
[----:B0-----:R-:W-:-:S04]  /*da40*/  FFMA R9, R4, R14, 1 ;  /* 0x3f80000004097423 */ /* 0x001fc8000000000e */
[----:B------:R-:W-:-:S04]  /*da50*/  FFMA R4, R4, R9, R4 ;  /* 0x0000000904047223 */ /* 0x000fc80000000004 */
[----:B------:R-:W-:-:S04]  /*da60*/  FFMA R9, R3, R4, RZ ;  /* 0x0000000403097223 */ /* 0x000fc800000000ff */
[----:B------:R-:W-:-:S04]  /*da70*/  FFMA R13, R14, R9, R3 ;  /* 0x000000090e0d7223 */ /* 0x000fc80000000003 */
[----:B------:R-:W-:-:S04]  /*da80*/  FFMA R9, R4, R13, R9 ;  /* 0x0000000d04097223 */ /* 0x000fc80000000009 */
[----:B------:R-:W-:-:S04]  /*da90*/  FFMA R14, R14, R9, R3 ;  /* 0x000000090e0e7223 */ /* 0x000fc80000000003 */
[----:B------:R-:W-:-:S05]  /*daa0*/  FFMA R3, R4, R14, R9 ;  /* 0x0000000e04037223 */ /* 0x000fca0000000009 */
[----:B------:R-:W-:-:S04]  /*dab0*/  SHF.R.U32.HI R5, RZ, 0x17, R3 ;  /* 0x00000017ff057819 */ /* 0x000fc80000011603 */
[----:B------:R-:W-:-:S04]  /*dac0*/  LOP3.LUT R5, R5, 0xff, RZ, 0xc0, !PT ;  /* 0x000000ff05057812 */ /* 0x000fc800078ec0ff */
[----:B------:R-:W-:-:S04]  /*dad0*/  IADD3 R11, PT, PT, R5, R12, RZ ;  /* 0x0000000c050b7210 */ /* 0x000fc80007ffe0ff */
[----:B------:R-:W-:-:S04]  /*dae0*/  IADD3 R5, PT, PT, R11, -0x1, RZ ;  /* 0xffffffff0b057810 */ /* 0x000fc80007ffe0ff */
[----:B------:R-:W-:-:S13]  /*daf0*/  ISETP.GE.U32.AND P0, PT, R5, 0xfe, PT ;  /* 0x000000fe0500780c */ /* 0x000fda0003f06070 */
[----:B------:R-:W-:Y:S05]  /*db00*/  @!P0 BRA `(.L_x_244) ;  /* 0x0000000000808947 */ /* 0x000fea0003800000 */
[----:B------:R-:W-:-:S13]  /*db10*/  ISETP.GT.AND P0, PT, R11, 0xfe, PT ;  /* 0x000000fe0b00780c */ /* 0x000fda0003f04270 */
[----:B------:R-:W-:Y:S05]  /*db20*/  @P0 BRA `(.L_x_245) ;  /* 0x00000000006c0947 */ /* 0x000fea0003800000 */
[----:B------:R-:W-:-:S13]  /*db30*/  ISETP.GE.AND P0, PT, R11, 0x1, PT ;  /* 0x000000010b00780c */ /* 0x000fda0003f06270 */
[----:B------:R-:W-:Y:S05]  /*db40*/  @P0 BRA `(.L_x_246) ;  /* 0x0000000000740947 */ /* 0x000fea0003800000 */
[----:B------:R-:W-:Y:S02]  /*db50*/  ISETP.GE.AND P0, PT, R11, -0x18, PT ;  /* 0xffffffe80b00780c */ /* 0x000fe40003f06270 */
[----:B------:R-:W-:-:S11]  /*db60*/  LOP3.LUT R3, R3, 0x80000000, RZ, 0xc0, !PT ;  /* 0x8000000003037812 */ /* 0x000fd600078ec0ff */
[----:B------:R-:W-:Y:S05]  /*db70*/  @!P0 BRA `(.L_x_246) ;  /* 0x0000000000688947 */ /* 0x000fea0003800000 */
[CCC-:B------:R-:W-:Y:S01]  /*db80*/  FFMA.RZ R5, R4.reuse, R14.reuse, R9.reuse ;  /* 0x0000000e04057223 */ /* 0x1c0fe2000000c009 */
[C---:B------:R-:W-:Y:S02]  /*db90*/  IADD3 R12, PT, PT, R11.reuse, 0x20, RZ ;  /* 0x000000200b0c7810 */ /* 0x040fe40007ffe0ff */
[----:B------:R-:W-:Y:S02]  /*dba0*/  ISETP.NE.AND P3, PT, R11, RZ, PT ;  /* 0x000000ff0b00720c */ /* 0x000fe40003f65270 */
[----:B------:R-:W-:Y:S01]  /*dbb0*/  LOP3.LUT R7, R5, 0x7fffff, RZ, 0xc0, !PT ;  /* 0x007fffff05077812 */ /* 0x000fe200078ec0ff */
[CCC-:B------:R-:W-:Y:S01]  /*dbc0*/  FFMA.RP R5, R4.reuse, R14.reuse, R9.reuse ;  /* 0x0000000e04057223 */ /* 0x1c0fe20000008009 */
[----:B------:R-:W-:Y:S01]  /*dbd0*/  FFMA.RM R4, R4, R14, R9 ;  /* 0x0000000e04047223 */ /* 0x000fe20000004009 */
[----:B------:R-:W-:Y:S02]  /*dbe0*/  ISETP.NE.AND P1, PT, R11, RZ, PT ;  /* 0x000000ff0b00720c */ /* 0x000fe40003f25270 */
[----:B------:R-:W-:-:S02]  /*dbf0*/  LOP3.LUT R7, R7, 0x800000, RZ, 0xfc, !PT ;  /* 0x0080000007077812 */ /* 0x000fc400078efcff */
[----:B------:R-:W-:Y:S02]  /*dc00*/  IADD3 R9, PT, PT, -R11, RZ, RZ ;  /* 0x000000ff0b097210 */ /* 0x000fe40007ffe1ff */
[----:B------:R-:W-:Y:S02]  /*dc10*/  SHF.L.U32 R12, R7, R12, RZ ;  /* 0x0000000c070c7219 */ /* 0x000fe400000006ff */
[----:B------:R-:W-:Y:S02]  /*dc20*/  FSETP.NEU.FTZ.AND P0, PT, R5, R4, PT ;  /* 0x000000040500720b */ /* 0x000fe40003f1d000 */
[----:B------:R-:W-:Y:S02]  /*dc30*/  SEL R4, R9, RZ, P3 ;  /* 0x000000ff09047207 */ /* 0x000fe40001800000 */
[----:B------:R-:W-:Y:S02]  /*dc40*/  ISETP.NE.AND P1, PT, R12, RZ, P1 ;  /* 0x000000ff0c00720c */ /* 0x000fe40000f25270 */
[----:B------:R-:W-:-:S02]  /*dc50*/  SHF.R.U32.HI R4, RZ, R4, R7 ;  /* 0x00000004ff047219 */ /* 0x000fc40000011607 */
[----:B------:R-:W-:Y:S02]  /*dc60*/  PLOP3.LUT P0, PT, P0, P1, PT, 0xf8, 0x8f ;  /* 0x00000000008f781c */ /* 0x000fe40000703f70 */
[----:B------:R-:W-:Y:S02]  /*dc70*/  SHF.R.U32.HI R12, RZ, 0x1, R4 ;  /* 0x00000001ff0c7819 */ /* 0x000fe40000011604 */
[----:B------:R-:W-:-:S04]  /*dc80*/  SEL R5, RZ, 0x1, !P0 ;  /* 0x00000001ff057807 */ /* 0x000fc80004000000 */
[----:B------:R-:W-:-:S04]  /*dc90*/  LOP3.LUT R5, R5, 0x1, R12, 0xf8, !PT ;  /* 0x0000000105057812 */ /* 0x000fc800078ef80c */
[----:B------:R-:W-:-:S04]  /*dca0*/  LOP3.LUT R5, R5, R4, RZ, 0xc0, !PT ;  /* 0x0000000405057212 */ /* 0x000fc800078ec0ff */
[----:B------:R-:W-:-:S04]  /*dcb0*/  IADD3 R12, PT, PT, R12, R5, RZ ;  /* 0x000000050c0c7210 */ /* 0x000fc80007ffe0ff */
[----:B------:R-:W-:Y:S01]  /*dcc0*/  LOP3.LUT R3, R12, R3, RZ, 0xfc, !PT ;  /* 0x000000030c037212 */ /* 0x000fe200078efcff */
[----:B------:R-:W-:Y:S06]  /*dcd0*/  BRA `(.L_x_246) ;  /* 0x0000000000107947 */ /* 0x000fec0003800000 */
.L_x_245:
[----:B------:R-:W-:-:S04]  /*dce0*/  LOP3.LUT R3, R3, 0x80000000, RZ, 0xc0, !PT ;  /* 0x8000000003037812 */ /* 0x000fc800078ec0ff */
[----:B------:R-:W-:Y:S01]  /*dcf0*/  LOP3.LUT R3, R3, 0x7f800000, RZ, 0xfc, !PT ;  /* 0x7f80000003037812 */ /* 0x000fe200078efcff */
[----:B------:R-:W-:Y:S06]  /*dd00*/  BRA `(.L_x_246) ;  /* 0x0000000000047947 */ /* 0x000fec0003800000 */
.L_x_244:
[----:B------:R-:W-:-:S07]  /*dd10*/  LEA R3, R12, R3, 0x17 ;  /* 0x000000030c037211 */ /* 0x000fce00078eb8ff */
.L_x_246:
[----:B------:R-:W-:Y:S05]  /*dd20*/  BSYNC.RECONVERGENT B2 ;  /* 0x0000000000027941 */ /* 0x000fea0003800200 */
.L_x_243:
[----:B------:R-:W-:Y:S05]  /*dd30*/  BRA `(.L_x_247) ;  /* 0x0000000000207947 */ /* 0x000fea0003800000 */
.L_x_242:
[----:B------:R-:W-:-:S04]  /*dd40*/  LOP3.LUT R3, R4, 0x80000000, R3, 0x48, !PT ;  /* 0x8000000004037812 */ /* 0x000fc800078e4803 */
[----:B------:R-:W-:Y:S01]  /*dd50*/  LOP3.LUT R3, R3, 0x7f800000, RZ, 0xfc, !PT ;  /* 0x7f80000003037812 */ /* 0x000fe200078efcff */
[----:B------:R-:W-:Y:S06]  /*dd60*/  BRA `(.L_x_247) ;  /* 0x0000000000147947 */ /* 0x000fec0003800000 */
.L_x_241:
[----:B------:R-:W-:Y:S01]  /*dd70*/  LOP3.LUT R3, R4, 0x80000000, R3, 0x48, !PT ;  /* 0x8000000004037812 */ /* 0x000fe200078e4803 */
[----:B------:R-:W-:Y:S06]  /*dd80*/  BRA `(.L_x_247) ;  /* 0x00000000000c7947 */ /* 0x000fec0003800000 */
.L_x_240:
[----:B------:R-:W0:Y:S01]  /*dd90*/  MUFU.RSQ R3, -QNAN ;  /* 0xffc0000000037908 */ /* 0x000e220000001400 */
[----:B------:R-:W-:Y:S05]  /*dda0*/  BRA `(.L_x_247) ;  /* 0x0000000000047947 */ /* 0x000fea0003800000 */
.L_x_239:
[----:B------:R-:W-:-:S07]  /*ddb0*/  FADD.FTZ R3, R3, R4 ;  /* 0x0000000403037221 */ /* 0x000fce0000010000 */
.L_x_247:
[----:B------:R-:W-:Y:S05]  /*ddc0*/  BSYNC.RECONVERGENT B1 ;  /* 0x0000000000017941 */ /* 0x000fea0003800200 */
.L_x_237:
[----:B------:R-:W-:Y:S01]  /*ddd0*/  HFMA2 R5, -RZ, RZ, 0, 0 ;  /* 0x00000000ff057431 */ /* 0x000fe200000001ff */
[----:B------:R-:W-:-:S04]  /*dde0*/  MOV R4, R6 ;  /* 0x0000000600047202 */ /* 0x000fc80000000f00 */
[----:B0-----:R-:W-:Y:S05]  /*ddf0*/  RET.REL.NODEC R4 `(_Z8cgkerneliiiPfPiS0_S_S_S_S_S_S_ff) ;  /* 0xffffff2004807950 */ /* 0x001fea0003c3ffff */
.L_x_248:
[----:B------:R-:W-:-:S00]  /*de00*/  BRA `(.L_x_248) ;  /* 0xfffffffc00fc7947 */ /* 0x000fc0000383ffff */
[----:B------:R-:W-:-:S00]  /*de10*/  NOP ;  /* 0x0000000000007918 */ /* 0x000fc00000000000 */
        /* <DEDUP_REMOVED lines=14> */
.L_x_250:


//--------------------- .nv.global.init           --------------------------
	.section	.nv.global.init,"aw",@progbits
.nv.global.init:
	.type		$str$6,@object
	.size		$str$6,($str - $str$6)
$str$6:
        /*0000*/ 	.byte	0x25, 0x66, 0x09, 0x00
	.type		$str,@object
	.size		$str,($str$5 - $str)
$str:
        /*0004*/ 	.byte	0x25, 0x64, 0x20, 0x00
	.type		$str$5,@object
	.size		$str$5,($str$7 - $str$5)
$str$5:
        /*0008*/ 	.byte	0x6e, 0x3d, 0x25, 0x64, 0x09, 0x62, 0x3d, 0x00
	.type		$str$7,@object
	.size		$str$7,($str$4 - $str$7)
$str$7:
        /*0010*/ 	.byte	0x25, 0x64, 0x20, 0x69, 0x74, 0x65, 0x72, 0x61, 0x74, 0x69, 0x6f, 0x6e, 0x73, 0x0a, 0x00
	.type		$str$4,@object
	.size		$str$4,($str$2 - $str$4)
$str$4:
        /*001f*/ 	.byte	0x25, 0x64, 0x73, 0x74, 0x20, 0x61, 0x66, 0x74, 0x65, 0x72, 0x20, 0x72, 0x20, 0x3d, 0x20, 0x25
        /*002f*/ 	.byte	0x66, 0x0a, 0x00
	.type		$str$2,@object
	.size		$str$2,($str$1 - $str$2)
$str$2:
        /*0032*/ 	.byte	0x66, 0x69, 0x72, 0x73, 0x74, 0x20, 0x61, 0x66, 0x74, 0x65, 0x72, 0x20, 0x72, 0x20, 0x3d, 0x20
        /*0042*/ 	.byte	0x25, 0x66, 0x0a, 0x00
	.type		$str$1,@object
	.size		$str$1,($str$3 - $str$1)
$str$1:
        /*0046*/ 	.byte	0x66, 0x69, 0x72, 0x73, 0x74, 0x20, 0x62, 0x65, 0x66, 0x6f, 0x72, 0x65, 0x20, 0x72, 0x20, 0x3d
        /*0056*/ 	.byte	0x20, 0x25, 0x66, 0x0a, 0x00
	.type		$str$3,@object
	.size		$str$3,(.L_3 - $str$3)
$str$3:
        /*005b*/ 	.byte	0x69, 0x73, 0x20, 0x28, 0x25, 0x66, 0x20, 0x2f, 0x20, 0x25, 0x66, 0x29, 0x20, 0x3d, 0x20, 0x25
        /*006b*/ 	.byte	0x66, 0x20, 0x3e, 0x20, 0x25, 0x66, 0x20, 0x3f, 0x0a, 0x00
.L_3:


//--------------------- .nv.shared.reserved.0     --------------------------
	.section	.nv.shared.reserved.0,"aw",@nobits
	.weak		__nv_reservedSMEM_offset_0_alias
	.size		__nv_reservedSMEM_offset_0_alias, 0, 64
	.other		__nv_reservedSMEM_offset_0_alias,@"STO_CUDA_RESERVED_SHARED STV_DEFAULT"
__nv_reservedSMEM_offset_0_alias:
	.zero		0
	.zero		64


//--------------------- .nv.constant0._Z8cgkerneliiiPfPiS0_S_S_S_S_S_S_ff --------------------------
	.section	.nv.constant0._Z8cgkerneliiiPfPiS0_S_S_S_S_S_S_ff,"a",@progbits
	.sectionflags	@""
	.align	4
.nv.constant0._Z8cgkerneliiiPfPiS0_S_S_S_S_S_S_ff:
	.zero		992


//--------------------- SYMBOLS --------------------------

	.type		.nv.reservedSmem.offset0,@object
	.size		.nv.reservedSmem.offset0,0x4
	.type		vprintf,@function
